	.target	sm_90a

	.elftype	@"ET_EXEC"


//--------------------- .note.nv.tkinfo           --------------------------
	.section	.note.nv.tkinfo,"",@"SHT_NOTE"
	.sectionflags	@"SHF_NOTE_NV_TKINFO"
	.tkinfo
        /*0018*/ 	.word	0x00000002
        /*0030*/ 	.string	""
        /*0030*/ 	.string	"ptxas"
        /*0030*/ 	.string	"Cuda compilation tools, release 13.0, V13.0.88"
        /*0030*/ 	.string	"Build cuda_13.0.r13.0/compiler.36424714_0"
        /*0030*/ 	.string	"-arch sm_90a -m 64 "



//--------------------- .note.nv.cuinfo           --------------------------
	.section	.note.nv.cuinfo,"",@"SHT_NOTE"
	.sectionflags	@"SHF_NOTE_NV_CUINFO"
        /*0018*/ 	.short	0x0002
        /*001a*/ 	.short	0x005a
        /*001c*/ 	.short	0x0082
	.zero		2


//--------------------- .nv.info                  --------------------------
	.section	.nv.info,"",@"SHT_CUDA_INFO"
	.align	4


	//----- nvinfo : EIATTR_REGCOUNT
	.align		4
        /*0000*/ 	.byte	0x04, 0x2f
        /*0002*/ 	.short	(.L_15 - .L_14)
	.align		4
.L_14:
        /*0004*/ 	.word	index@(_ZN7cutlass13device_kernelINS_4gemm6kernel13GemmUniversalIN4cute5tupleIJiiiiEEENS1_10collective13CollectiveMmaINS1_34MainloopSm90TmaGmmaWarpSpecializedILi3ENS5_IJNS4_1CILi1EEENSA_ILi2EEESB_EEENS1_35KernelTmaWarpSpecializedCooperativeEEENS5_IJNSA_ILi256EEESG_NSA_ILi128EEEEEENS_10bfloat16_tENS5_IJlSB_lEEESJ_SK_NS4_8TiledMMAINS4_8MMA_AtomIJNS4_4SM904GMMA28MMA_64x256x16_F32BF16BF16_SSILNSO_5MajorE0ELSQ_0ELNSO_7ScaleInE1ELSR_1EEEEEENS4_6LayoutINS5_IJSC_SB_SB_EEENS5_IJSB_NSA_ILi0EEESW_EEEEENS5_IJNS4_10UnderscoreESZ_SZ_EEEEENS4_23SM90_TMA_LOAD_MULTICASTENS4_14ComposedLayoutINS4_7SwizzleILi3ELi4ELi3EEENS4_18smem_ptr_flag_bitsILi16EEENSU_INS5_IJNSA_ILi8EEENSA_ILi64EEEEEENS5_IJS19_SB_EEEEEEEvNS4_8identityENS4_13SM90_TMA_LOADES1D_vS1E_EENS_8epilogue10collective6detail29Sm90TmaWarpSpecializedAdapterINS1I_15DefaultEpilogueISJ_SK_SK_NS1H_6thread17LinearCombinationISJ_Li1EffLNS1M_9ScaleType4KindE0ELNS_15FloatRoundStyleE2ESJ_EENS1_15EpilogueDefaultEEEEEvvEEEEvNT_6ParamsE)
        /*0008*/ 	.word	0x000000a8


	//----- nvinfo : EIATTR_FRAME_SIZE
	.align		4
.L_15:
        /*000c*/ 	.byte	0x04, 0x11
        /*000e*/ 	.short	(.L_17 - .L_16)
	.align		4
.L_16:
        /*0010*/ 	.word	index@(_ZN7cutlass13device_kernelINS_4gemm6kernel13GemmUniversalIN4cute5tupleIJiiiiEEENS1_10collective13CollectiveMmaINS1_34MainloopSm90TmaGmmaWarpSpecializedILi3ENS5_IJNS4_1CILi1EEENSA_ILi2EEESB_EEENS1_35KernelTmaWarpSpecializedCooperativeEEENS5_IJNSA_ILi256EEESG_NSA_ILi128EEEEEENS_10bfloat16_tENS5_IJlSB_lEEESJ_SK_NS4_8TiledMMAINS4_8MMA_AtomIJNS4_4SM904GMMA28MMA_64x256x16_F32BF16BF16_SSILNSO_5MajorE0ELSQ_0ELNSO_7ScaleInE1ELSR_1EEEEEENS4_6LayoutINS5_IJSC_SB_SB_EEENS5_IJSB_NSA_ILi0EEESW_EEEEENS5_IJNS4_10UnderscoreESZ_SZ_EEEEENS4_23SM90_TMA_LOAD_MULTICASTENS4_14ComposedLayoutINS4_7SwizzleILi3ELi4ELi3EEENS4_18smem_ptr_flag_bitsILi16EEENSU_INS5_IJNSA_ILi8EEENSA_ILi64EEEEEENS5_IJS19_SB_EEEEEEEvNS4_8identityENS4_13SM90_TMA_LOADES1D_vS1E_EENS_8epilogue10collective6detail29Sm90TmaWarpSpecializedAdapterINS1I_15DefaultEpilogueISJ_SK_SK_NS1H_6thread17LinearCombinationISJ_Li1EffLNS1M_9ScaleType4KindE0ELNS_15FloatRoundStyleE2ESJ_EENS1_15EpilogueDefaultEEEEEvvEEEEvNT_6ParamsE)
        /*0014*/ 	.word	0x00000cf8


	//----- nvinfo : EIATTR_MIN_STACK_SIZE
	.align		4
.L_17:
        /*0018*/ 	.byte	0x04, 0x12
        /*001a*/ 	.short	(.L_19 - .L_18)
	.align		4
.L_18:
        /*001c*/ 	.word	index@(_ZN7cutlass13device_kernelINS_4gemm6kernel13GemmUniversalIN4cute5tupleIJiiiiEEENS1_10collective13CollectiveMmaINS1_34MainloopSm90TmaGmmaWarpSpecializedILi3ENS5_IJNS4_1CILi1EEENSA_ILi2EEESB_EEENS1_35KernelTmaWarpSpecializedCooperativeEEENS5_IJNSA_ILi256EEESG_NSA_ILi128EEEEEENS_10bfloat16_tENS5_IJlSB_lEEESJ_SK_NS4_8TiledMMAINS4_8MMA_AtomIJNS4_4SM904GMMA28MMA_64x256x16_F32BF16BF16_SSILNSO_5MajorE0ELSQ_0ELNSO_7ScaleInE1ELSR_1EEEEEENS4_6LayoutINS5_IJSC_SB_SB_EEENS5_IJSB_NSA_ILi0EEESW_EEEEENS5_IJNS4_10UnderscoreESZ_SZ_EEEEENS4_23SM90_TMA_LOAD_MULTICASTENS4_14ComposedLayoutINS4_7SwizzleILi3ELi4ELi3EEENS4_18smem_ptr_flag_bitsILi16EEENSU_INS5_IJNSA_ILi8EEENSA_ILi64EEEEEENS5_IJS19_SB_EEEEEEEvNS4_8identityENS4_13SM90_TMA_LOADES1D_vS1E_EENS_8epilogue10collective6detail29Sm90TmaWarpSpecializedAdapterINS1I_15DefaultEpilogueISJ_SK_SK_NS1H_6thread17LinearCombinationISJ_Li1EffLNS1M_9ScaleType4KindE0ELNS_15FloatRoundStyleE2ESJ_EENS1_15EpilogueDefaultEEEEEvvEEEEvNT_6ParamsE)
        /*0020*/ 	.word	0x00000cf8
.L_19:


//--------------------- .nv.compat                --------------------------
	.section	.nv.compat,"",@"SHT_CUDA_COMPAT_INFO"
	.align	4
        /*0000*/ 	.byte	0x02, 0x09, 0x01, 0x00, 0x02, 0x02, 0x04, 0x00, 0x02, 0x05, 0x05, 0x00, 0x03, 0x07, 0x01, 0x01
        /*0010*/ 	.byte	0x02, 0x03, 0x01, 0x00, 0x02, 0x06, 0x01, 0x00, 0x04, 0x0b, 0x08, 0x00, 0x00, 0x00, 0x00, 0x00
        /*0020*/ 	.byte	0x00, 0x00, 0x00, 0x00


//--------------------- .nv.info._ZN7cutlass13device_kernelINS_4gemm6kernel13GemmUniversalIN4cute5tupleIJiiiiEEENS1_10collective13CollectiveMmaINS1_34MainloopSm90TmaGmmaWarpSpecializedILi3ENS5_IJNS4_1CILi1EEENSA_ILi2EEESB_EEENS1_35KernelTmaWarpSpecializedCooperativeEEENS5_IJNSA_ILi256EEESG_NSA_ILi128EEEEEENS_10bfloat16_tENS5_IJlSB_lEEESJ_SK_NS4_8TiledMMAINS4_8MMA_AtomIJNS4_4SM904GMMA28MMA_64x256x16_F32BF16BF16_SSILNSO_5MajorE0ELSQ_0ELNSO_7ScaleInE1ELSR_1EEEEEENS4_6LayoutINS5_IJSC_SB_SB_EEENS5_IJSB_NSA_ILi0EEESW_EEEEENS5_IJNS4_10UnderscoreESZ_SZ_EEEEENS4_23SM90_TMA_LOAD_MULTICASTENS4_14ComposedLayoutINS4_7SwizzleILi3ELi4ELi3EEENS4_18smem_ptr_flag_bitsILi16EEENSU_INS5_IJNSA_ILi8EEENSA_ILi64EEEEEENS5_IJS19_SB_EEEEEEEvNS4_8identityENS4_13SM90_TMA_LOADES1D_vS1E_EENS_8epilogue10collective6detail29Sm90TmaWarpSpecializedAdapterINS1I_15DefaultEpilogueISJ_SK_SK_NS1H_6thread17LinearCombinationISJ_Li1EffLNS1M_9ScaleType4KindE0ELNS_15FloatRoundStyleE2ESJ_EENS1_15EpilogueDefaultEEEEEvvEEEEvNT_6ParamsE --------------------------
	.section	.nv.info._ZN7cutlass13device_kernelINS_4gemm6kernel13GemmUniversalIN4cute5tupleIJiiiiEEENS1_10collective13CollectiveMmaINS1_34MainloopSm90TmaGmmaWarpSpecializedILi3ENS5_IJNS4_1CILi1EEENSA_ILi2EEESB_EEENS1_35KernelTmaWarpSpecializedCooperativeEEENS5_IJNSA_ILi256EEESG_NSA_ILi128EEEEEENS_10bfloat16_tENS5_IJlSB_lEEESJ_SK_NS4_8TiledMMAINS4_8MMA_AtomIJNS4_4SM904GMMA28MMA_64x256x16_F32BF16BF16_SSILNSO_5MajorE0ELSQ_0ELNSO_7ScaleInE1ELSR_1EEEEEENS4_6LayoutINS5_IJSC_SB_SB_EEENS5_IJSB_NSA_ILi0EEESW_EEEEENS5_IJNS4_10UnderscoreESZ_SZ_EEEEENS4_23SM90_TMA_LOAD_MULTICASTENS4_14ComposedLayoutINS4_7SwizzleILi3ELi4ELi3EEENS4_18smem_ptr_flag_bitsILi16EEENSU_INS5_IJNSA_ILi8EEENSA_ILi64EEEEEENS5_IJS19_SB_EEEEEEEvNS4_8identityENS4_13SM90_TMA_LOADES1D_vS1E_EENS_8epilogue10collective6detail29Sm90TmaWarpSpecializedAdapterINS1I_15DefaultEpilogueISJ_SK_SK_NS1H_6thread17LinearCombinationISJ_Li1EffLNS1M_9ScaleType4KindE0ELNS_15FloatRoundStyleE2ESJ_EENS1_15EpilogueDefaultEEEEEvvEEEEvNT_6ParamsE,"",@"SHT_CUDA_INFO"
	.sectionflags	@""
	.align	4


	//----- nvinfo : EIATTR_CUDA_API_VERSION
	.align		4
        /*0000*/ 	.byte	0x04, 0x37
        /*0002*/ 	.short	(.L_21 - .L_20)
.L_20:
        /*0004*/ 	.word	0x00000082


	//----- nvinfo : EIATTR_KPARAM_INFO
	.align		4
.L_21:
        /*0008*/ 	.byte	0x04, 0x17
        /*000a*/ 	.short	(.L_23 - .L_22)
.L_22:
        /*000c*/ 	.word	0x00000000
        /*0010*/ 	.short	0x0000
        /*0012*/ 	.short	0x0070
        /*0014*/ 	.byte	0x00, 0xf0, 0x01, 0x10


	//----- nvinfo : EIATTR_SPARSE_MMA_MASK
	.align		4
.L_23:
        /*0018*/ 	.byte	0x03, 0x50
        /*001a*/ 	.short	0x0000


	//----- nvinfo : EIATTR_MAXREG_COUNT
	.align		4
        /*001c*/ 	.byte	0x03, 0x1b
        /*001e*/ 	.short	0x00a8


	//----- nvinfo : EIATTR_NUM_BARRIERS
	.align		4
        /*0020*/ 	.byte	0x02, 0x4c
        /*0022*/ 	.byte	0x01
	.zero		1


	//----- nvinfo : EIATTR_EXTERNS
	.align		4
        /*0024*/ 	.byte	0x04, 0x0f
        /*0026*/ 	.short	(.L_25 - .L_24)


	//   ....[0]....
	.align		4
.L_24:
        /*0028*/ 	.word	index@(__assertfail)


	//----- nvinfo : EIATTR_ANNOTATIONS
	.align		4
.L_25:
        /*002c*/ 	.byte	0x04, 0x55
        /*002e*/ 	.short	(.L_27 - .L_26)


	//   ....[0]....
.L_26:
        /*0030*/ 	.word	0x00000001
        /*0034*/ 	.byte	0x70, 0x09, 0x00, 0x00, 0x01, 0x00, 0x00, 0x00, 0x80, 0x09, 0x00, 0x00, 0x01, 0x00, 0x00, 0x00
        /* <DEDUP_REMOVED lines=1385> */
        /*56d4*/ 	.byte	0x10, 0x39, 0x02, 0x00, 0x01, 0x00, 0x00, 0x00, 0x30, 0x39, 0x02, 0x00


	//----- nvinfo : EIATTR_MERCURY_ISA_VERSION
	.align		4
.L_27:
        /*56e0*/ 	.byte	0x03, 0x5f
        /*56e2*/ 	.short	0x0101


	//----- nvinfo : EIATTR_INT_WARP_WIDE_INSTR_OFFSETS
	.align		4
        /*56e4*/ 	.byte	0x04, 0x31
        /*56e6*/ 	.short	(.L_29 - .L_28)


	//   ....[0]....
.L_28:
        /*56e8*/ 	.word	0x00000530


	//   ....[1]....
        /*56ec*/ 	.word	0x000005e0


	//   ....[2]....
        /*56f0*/ 	.word	0x000006c0


	//----- nvinfo : EIATTR_COOP_GROUP_MASK_REGIDS
	.align		4
.L_29:
        /*56f4*/ 	.byte	0x04, 0x29
        /*56f6*/ 	.short	(.L_31 - .L_30)


	//   ....[0]....
.L_30:
        /*56f8*/ 	.word	0xffffffff


	//   ....[1]....
        /*56fc*/ 	.word	0xffffffff


	//   ....[2]....
        /*5700*/ 	.word	0xffffffff


	//   ....[3]....
        /*5704*/ 	.word	0xffffffff


	//   ....[4]....
        /*5708*/ 	.word	0xffffffff


	//   ....[5]....
        /*570c*/ 	.word	0xffffffff


	//----- nvinfo : EIATTR_COOP_GROUP_INSTR_OFFSETS
	.align		4
.L_31:
        /*5710*/ 	.byte	0x04, 0x28
        /*5712*/ 	.short	(.L_33 - .L_32)


	//   ....[0]....
.L_32:
        /*5714*/ 	.word	0x00000070


	//   ....[1]....
        /*5718*/ 	.word	0x00000080


	//   ....[2]....
        /*571c*/ 	.word	0x000001a0


	//   ....[3]....
        /*5720*/ 	.word	0x000003a0


	//   ....[4]....
        /*5724*/ 	.word	0x000007b0


	//   ....[5]....
        /*5728*/ 	.word	0x00001380


	//----- nvinfo : EIATTR_REG_RECONFIG
	.align		4
.L_33:
        /*572c*/ 	.byte	0x01, 0x54
	.zero		2


	//----- nvinfo : EIATTR_SYSCALL_OFFSETS
	.align		4
        /*5730*/ 	.byte	0x04, 0x46
        /*5732*/ 	.short	(.L_35 - .L_34)


	//   ....[0]....
.L_34:
        /*5734*/ 	.word	0x00001530


	//----- nvinfo : EIATTR_MBARRIER_INSTR_OFFSETS
	.align		4
.L_35:
        /*5738*/ 	.byte	0x04, 0x39
        /*573a*/ 	.short	(.L_37 - .L_36)


	//   ....[0]....
.L_36:
        /*573c*/ 	.word	0x00000320
        /*5740*/ 	.word	0x000000ff
        /*5744*/ 	.word	0x00000000
        /*5748*/ 	.short	0x0100
        /*574a*/ 	.byte	0x08
	.zero		1


	//   ....[1]....
        /*574c*/ 	.word	0x00000330
        /*5750*/ 	.word	0x000000ff
        /*5754*/ 	.word	0x00000018
        /*5758*/ 	.short	0x0100
        /*575a*/ 	.byte	0x08
	.zero		1


	//   ....[2]....
        /*575c*/ 	.word	0x00000340
        /*5760*/ 	.word	0x000000ff
        /*5764*/ 	.word	0x00000008
        /*5768*/ 	.short	0x0100
        /*576a*/ 	.byte	0x08
	.zero		1


	//   ....[3]....
        /*576c*/ 	.word	0x00000350
        /*5770*/ 	.word	0x000000ff
        /*5774*/ 	.word	0x00000020
        /*5778*/ 	.short	0x0100
        /*577a*/ 	.byte	0x08
	.zero		1


	//   ....[4]....
        /*577c*/ 	.word	0x00000360
        /*5780*/ 	.word	0x000000ff
        /*5784*/ 	.word	0x00000010
        /*5788*/ 	.short	0x0100
        /*578a*/ 	.byte	0x08
	.zero		1


	//   ....[5]....
        /*578c*/ 	.word	0x00000370
        /*5790*/ 	.word	0x000000ff
        /*5794*/ 	.word	0x00000028
        /*5798*/ 	.short	0x0100
        /*579a*/ 	.byte	0x08
	.zero		1


	//   ....[6]....
        /*579c*/ 	.word	0x00000730
        /*57a0*/ 	.word	0x000000ff
        /*57a4*/ 	.word	0x00000040
        /*57a8*/ 	.short	0x0100
        /*57aa*/ 	.byte	0x07
	.zero		1


	//   ....[7]....
        /*57ac*/ 	.word	0x00000760
        /*57b0*/ 	.word	0x000000ff
        /*57b4*/ 	.word	0x00000048
        /*57b8*/ 	.short	0x0100
        /*57ba*/ 	.byte	0x07
	.zero		1


	//   ....[8]....
        /*57bc*/ 	.word	0x00001610
        /*57c0*/ 	.word	0x00000004
        /*57c4*/ 	.word	0x00000000
        /*57c8*/ 	.short	0x010a
        /*57ca*/ 	.byte	0x3f
	.zero		1


	//   ....[9]....
        /*57cc*/ 	.word	0x00001650
        /*57d0*/ 	.word	0x00000004
        /*57d4*/ 	.word	0x00000000
        /*57d8*/ 	.short	0x010a
        /*57da*/ 	.byte	0x3f
	.zero		1


	//   ....[10]....
        /*57dc*/ 	.word	0x00008c90
        /*57e0*/ 	.word	0x00000003
        /*57e4*/ 	.word	0x00000000
        /*57e8*/ 	.short	0x010a
        /*57ea*/ 	.byte	0x3f
	.zero		1


	//   ....[11]....
        /*57ec*/ 	.word	0x00008cd0
        /*57f0*/ 	.word	0x00000003
        /*57f4*/ 	.word	0x00000000
        /*57f8*/ 	.short	0x010a
        /*57fa*/ 	.byte	0x3f
	.zero		1


	//   ....[12]....
        /*57fc*/ 	.word	0x00010d90
        /*5800*/ 	.word	0x00000003
        /*5804*/ 	.word	0x00000000
        /*5808*/ 	.short	0x0101
        /*580a*/ 	.byte	0x3f
	.zero		1


	//   ....[13]....
        /*580c*/ 	.word	0x00010fc0
        /*5810*/ 	.word	0x00000000
        /*5814*/ 	.word	0x00000000
        /*5818*/ 	.short	0x0101
        /*581a*/ 	.byte	0x3f
	.zero		1


	//   ....[14]....
        /*581c*/ 	.word	0x000233d0
        /*5820*/ 	.word	0x0000000f
        /*5824*/ 	.word	0x00000018
        /*5828*/ 	.short	0x010a
        /*582a*/ 	.byte	0x3f
	.zero		1


	//   ....[15]....
        /*582c*/ 	.word	0x00023840
        /*5830*/ 	.word	0x00000003
        /*5834*/ 	.word	0x00000048
        /*5838*/ 	.short	0x0101
        /*583a*/ 	.byte	0x3f
	.zero		1


	//   ....[16]....
        /*583c*/ 	.word	0x00024030
        /*5840*/ 	.word	0x00000005
        /*5844*/ 	.word	0x00000000
        /*5848*/ 	.short	0x010a
        /*584a*/ 	.byte	0x3f
	.zero		1


	//   ....[17]....
        /*584c*/ 	.word	0x000240c0
        /*5850*/ 	.word	0x00000007
        /*5854*/ 	.word	0x00000000
        /*5858*/ 	.short	0x010a
        /*585a*/ 	.byte	0x3f
	.zero		1


	//   ....[18]....
        /*585c*/ 	.word	0x00024150
        /*5860*/ 	.word	0x00000003
        /*5864*/ 	.word	0x00000000
        /*5868*/ 	.short	0x010a
        /*586a*/ 	.byte	0x3f
	.zero		1


	//   ....[19]....
        /*586c*/ 	.word	0x000241b0
        /*5870*/ 	.word	0x00000004
        /*5874*/ 	.word	0x00000000
        /*5878*/ 	.short	0x010a
        /*587a*/ 	.byte	0x3f
	.zero		1


	//   ....[20]....
        /*587c*/ 	.word	0x00024200
        /*5880*/ 	.word	0x00000003
        /*5884*/ 	.word	0x00000000
        /*5888*/ 	.short	0x010a
        /*588a*/ 	.byte	0x3f
	.zero		1


	//   ....[21]....
        /*588c*/ 	.word	0x000242d0
        /*5890*/ 	.word	0x0000000f
        /*5894*/ 	.word	0x00000018
        /*5898*/ 	.short	0x010a
        /*589a*/ 	.byte	0x3f
	.zero		1


	//   ....[22]....
        /*589c*/ 	.word	0x000243a0
        /*58a0*/ 	.word	0x00000005
        /*58a4*/ 	.word	0x00000000
        /*58a8*/ 	.short	0x010a
        /*58aa*/ 	.byte	0x3f
	.zero		1


	//   ....[23]....
        /*58ac*/ 	.word	0x000243f0
        /*58b0*/ 	.word	0x00000007
        /*58b4*/ 	.word	0x00000000
        /*58b8*/ 	.short	0x010a
        /*58ba*/ 	.byte	0x3f
	.zero		1


	//----- nvinfo : EIATTR_NUM_MBARRIERS
	.align		4
.L_37:
        /*58bc*/ 	.byte	0x03, 0x38
        /*58be*/ 	.short	0x0008


	//----- nvinfo : EIATTR_EXIT_INSTR_OFFSETS
	.align		4
        /*58c0*/ 	.byte	0x04, 0x1c
        /*58c2*/ 	.short	(.L_39 - .L_38)


	//   ....[0]....
.L_38:
        /*58c4*/ 	.word	0x00000a10


	//   ....[1]....
        /*58c8*/ 	.word	0x000012a0


	//   ....[2]....
        /*58cc*/ 	.word	0x00022a50


	//   ....[3]....
        /*58d0*/ 	.word	0x00023070


	//   ....[4]....
        /*58d4*/ 	.word	0x000241a0


	//----- nvinfo : EIATTR_MAX_THREADS
	.align		4
.L_39:
        /*58d8*/ 	.byte	0x04, 0x05
        /*58da*/ 	.short	(.L_41 - .L_40)
.L_40:
        /*58dc*/ 	.word	0x00000180
        /*58e0*/ 	.word	0x00000001
        /*58e4*/ 	.word	0x00000001


	//----- nvinfo : EIATTR_CRS_STACK_SIZE
	.align		4
.L_41:
        /*58e8*/ 	.byte	0x04, 0x1e
        /*58ea*/ 	.short	(.L_43 - .L_42)
.L_42:
        /*58ec*/ 	.word	0x00000000


	//----- nvinfo : EIATTR_CBANK_PARAM_SIZE
	.align		4
.L_43:
        /*58f0*/ 	.byte	0x03, 0x19
        /*58f2*/ 	.short	0x0470


	//----- nvinfo : EIATTR_PARAM_CBANK
	.align		4
        /*58f4*/ 	.byte	0x04, 0x0a
        /*58f6*/ 	.short	(.L_45 - .L_44)
	.align		4
.L_44:
        /*58f8*/ 	.word	index@(.nv.constant0._ZN7cutlass13device_kernelINS_4gemm6kernel13GemmUniversalIN4cute5tupleIJiiiiEEENS1_10collective13CollectiveMmaINS1_34MainloopSm90TmaGmmaWarpSpecializedILi3ENS5_IJNS4_1CILi1EEENSA_ILi2EEESB_EEENS1_35KernelTmaWarpSpecializedCooperativeEEENS5_IJNSA_ILi256EEESG_NSA_ILi128EEEEEENS_10bfloat16_tENS5_IJlSB_lEEESJ_SK_NS4_8TiledMMAINS4_8MMA_AtomIJNS4_4SM904GMMA28MMA_64x256x16_F32BF16BF16_SSILNSO_5MajorE0ELSQ_0ELNSO_7ScaleInE1ELSR_1EEEEEENS4_6LayoutINS5_IJSC_SB_SB_EEENS5_IJSB_NSA_ILi0EEESW_EEEEENS5_IJNS4_10UnderscoreESZ_SZ_EEEEENS4_23SM90_TMA_LOAD_MULTICASTENS4_14ComposedLayoutINS4_7SwizzleILi3ELi4ELi3EEENS4_18smem_ptr_flag_bitsILi16EEENSU_INS5_IJNSA_ILi8EEENSA_ILi64EEEEEENS5_IJS19_SB_EEEEEEEvNS4_8identityENS4_13SM90_TMA_LOADES1D_vS1E_EENS_8epilogue10collective6detail29Sm90TmaWarpSpecializedAdapterINS1I_15DefaultEpilogueISJ_SK_SK_NS1H_6thread17LinearCombinationISJ_Li1EffLNS1M_9ScaleType4KindE0ELNS_15FloatRoundStyleE2ESJ_EENS1_15EpilogueDefaultEEEEEvvEEEEvNT_6ParamsE)
        /*58fc*/ 	.short	0x0210
        /*58fe*/ 	.short	0x0470


	//----- nvinfo : EIATTR_SW_WAR
	.align		4
.L_45:
        /*5900*/ 	.byte	0x04, 0x36
        /*5902*/ 	.short	(.L_47 - .L_46)
.L_46:
        /*5904*/ 	.word	0x00000008
.L_47:


//--------------------- .nv.callgraph             --------------------------
	.section	.nv.callgraph,"",@"SHT_CUDA_CALLGRAPH"
	.align	4
	.sectionentsize	8
	.align		4
        /*0000*/ 	.word	0x00000000
	.align		4
        /*0004*/ 	.word	0xffffffff
	.align		4
        /*0008*/ 	.word	index@(_ZN7cutlass13device_kernelINS_4gemm6kernel13GemmUniversalIN4cute5tupleIJiiiiEEENS1_10collective13CollectiveMmaINS1_34MainloopSm90TmaGmmaWarpSpecializedILi3ENS5_IJNS4_1CILi1EEENSA_ILi2EEESB_EEENS1_35KernelTmaWarpSpecializedCooperativeEEENS5_IJNSA_ILi256EEESG_NSA_ILi128EEEEEENS_10bfloat16_tENS5_IJlSB_lEEESJ_SK_NS4_8TiledMMAINS4_8MMA_AtomIJNS4_4SM904GMMA28MMA_64x256x16_F32BF16BF16_SSILNSO_5MajorE0ELSQ_0ELNSO_7ScaleInE1ELSR_1EEEEEENS4_6LayoutINS5_IJSC_SB_SB_EEENS5_IJSB_NSA_ILi0EEESW_EEEEENS5_IJNS4_10UnderscoreESZ_SZ_EEEEENS4_23SM90_TMA_LOAD_MULTICASTENS4_14ComposedLayoutINS4_7SwizzleILi3ELi4ELi3EEENS4_18smem_ptr_flag_bitsILi16EEENSU_INS5_IJNSA_ILi8EEENSA_ILi64EEEEEENS5_IJS19_SB_EEEEEEEvNS4_8identityENS4_13SM90_TMA_LOADES1D_vS1E_EENS_8epilogue10collective6detail29Sm90TmaWarpSpecializedAdapterINS1I_15DefaultEpilogueISJ_SK_SK_NS1H_6thread17LinearCombinationISJ_Li1EffLNS1M_9ScaleType4KindE0ELNS_15FloatRoundStyleE2ESJ_EENS1_15EpilogueDefaultEEEEEvvEEEEvNT_6ParamsE)
	.align		4
        /*000c*/ 	.word	index@(__assertfail)
	.align		4
        /*0010*/ 	.word	0x00000000
	.align		4
        /*0014*/ 	.word	0xfffffffe
	.align		4
        /*0018*/ 	.word	0x00000000
	.align		4
        /*001c*/ 	.word	0xfffffffd
	.align		4
        /*0020*/ 	.word	0x00000000
	.align		4
        /*0024*/ 	.word	0xfffffffc


//--------------------- .nv.constant4             --------------------------
	.section	.nv.constant4,"a",@progbits
	.align	8
	.align		8
.nv.constant4:
        /*0000*/ 	.dword	__assertfail
	.align		8
        /*0008*/ 	.dword	__unnamed_1
	.align		8
        /*0010*/ 	.dword	_ZN39_INTERNAL_b065145f_4_k_cu_1c34c8b3_28464cuda3std3__45__cpo5beginE
	.align		8
        /*0018*/ 	.dword	_ZN39_INTERNAL_b065145f_4_k_cu_1c34c8b3_28464cuda3std3__45__cpo3endE
	.align		8
        /*0020*/ 	.dword	_ZN39_INTERNAL_b065145f_4_k_cu_1c34c8b3_28464cuda3std3__45__cpo6cbeginE
	.align		8
        /*0028*/ 	.dword	_ZN39_INTERNAL_b065145f_4_k_cu_1c34c8b3_28464cuda3std3__45__cpo4cendE
	.align		8
        /*0030*/ 	.dword	_ZN39_INTERNAL_b065145f_4_k_cu_1c34c8b3_28464cuda3std3__441_GLOBAL__N__b065145f_4_k_cu_1c34c8b3_28466ignoreE
	.align		8
        /*0038*/ 	.dword	_ZN39_INTERNAL_b065145f_4_k_cu_1c34c8b3_28464cuda3std3__419piecewise_constructE
	.align		8
        /*0040*/ 	.dword	_ZN39_INTERNAL_b065145f_4_k_cu_1c34c8b3_28464cuda3std3__48in_placeE
	.align		8
        /*0048*/ 	.dword	_ZN39_INTERNAL_b065145f_4_k_cu_1c34c8b3_28464cuda3std6ranges3__45__cpo4swapE
	.align		8
        /*0050*/ 	.dword	_ZN39_INTERNAL_b065145f_4_k_cu_1c34c8b3_28464cuda3std6ranges3__45__cpo9iter_moveE
	.align		8
        /*0058*/ 	.dword	_ZN39_INTERNAL_b065145f_4_k_cu_1c34c8b3_28464cute7productE
	.align		8
        /*0060*/ 	.dword	_ZN39_INTERNAL_b065145f_4_k_cu_1c34c8b3_28464cute1_E
	.align		8
        /*0068*/ 	.dword	$str$22
	.align		8
        /*0070*/ 	.dword	$str$23


//--------------------- .text._ZN7cutlass13device_kernelINS_4gemm6kernel13GemmUniversalIN4cute5tupleIJiiiiEEENS1_10collective13CollectiveMmaINS1_34MainloopSm90TmaGmmaWarpSpecializedILi3ENS5_IJNS4_1CILi1EEENSA_ILi2EEESB_EEENS1_35KernelTmaWarpSpecializedCooperativeEEENS5_IJNSA_ILi256EEESG_NSA_ILi128EEEEEENS_10bfloat16_tENS5_IJlSB_lEEESJ_SK_NS4_8TiledMMAINS4_8MMA_AtomIJNS4_4SM904GMMA28MMA_64x256x16_F32BF16BF16_SSILNSO_5MajorE0ELSQ_0ELNSO_7ScaleInE1ELSR_1EEEEEENS4_6LayoutINS5_IJSC_SB_SB_EEENS5_IJSB_NSA_ILi0EEESW_EEEEENS5_IJNS4_10UnderscoreESZ_SZ_EEEEENS4_23SM90_TMA_LOAD_MULTICASTENS4_14ComposedLayoutINS4_7SwizzleILi3ELi4ELi3EEENS4_18smem_ptr_flag_bitsILi16EEENSU_INS5_IJNSA_ILi8EEENSA_ILi64EEEEEENS5_IJS19_SB_EEEEEEEvNS4_8identityENS4_13SM90_TMA_LOADES1D_vS1E_EENS_8epilogue10collective6detail29Sm90TmaWarpSpecializedAdapterINS1I_15DefaultEpilogueISJ_SK_SK_NS1H_6thread17LinearCombinationISJ_Li1EffLNS1M_9ScaleType4KindE0ELNS_15FloatRoundStyleE2ESJ_EENS1_15EpilogueDefaultEEEEEvvEEEEvNT_6ParamsE --------------------------
	.section	.text._ZN7cutlass13device_kernelINS_4gemm6kernel13GemmUniversalIN4cute5tupleIJiiiiEEENS1_10collective13CollectiveMmaINS1_34MainloopSm90TmaGmmaWarpSpecializedILi3ENS5_IJNS4_1CILi1EEENSA_ILi2EEESB_EEENS1_35KernelTmaWarpSpecializedCooperativeEEENS5_IJNSA_ILi256EEESG_NSA_ILi128EEEEEENS_10bfloat16_tENS5_IJlSB_lEEESJ_SK_NS4_8TiledMMAINS4_8MMA_AtomIJNS4_4SM904GMMA28MMA_64x256x16_F32BF16BF16_SSILNSO_5MajorE0ELSQ_0ELNSO_7ScaleInE1ELSR_1EEEEEENS4_6LayoutINS5_IJSC_SB_SB_EEENS5_IJSB_NSA_ILi0EEESW_EEEEENS5_IJNS4_10UnderscoreESZ_SZ_EEEEENS4_23SM90_TMA_LOAD_MULTICASTENS4_14ComposedLayoutINS4_7SwizzleILi3ELi4ELi3EEENS4_18smem_ptr_flag_bitsILi16EEENSU_INS5_IJNSA_ILi8EEENSA_ILi64EEEEEENS5_IJS19_SB_EEEEEEEvNS4_8identityENS4_13SM90_TMA_LOADES1D_vS1E_EENS_8epilogue10collective6detail29Sm90TmaWarpSpecializedAdapterINS1I_15DefaultEpilogueISJ_SK_SK_NS1H_6thread17LinearCombinationISJ_Li1EffLNS1M_9ScaleType4KindE0ELNS_15FloatRoundStyleE2ESJ_EENS1_15EpilogueDefaultEEEEEvvEEEEvNT_6ParamsE,"ax",@progbits
	.align	128
.text._ZN7cutlass13device_kernelINS_4gemm6kernel13GemmUniversalIN4cute5tupleIJiiiiEEENS1_10collective13CollectiveMmaINS1_34MainloopSm90TmaGmmaWarpSpecializedILi3ENS5_IJNS4_1CILi1EEENSA_ILi2EEESB_EEENS1_35KernelTmaWarpSpecializedCooperativeEEENS5_IJNSA_ILi256EEESG_NSA_ILi128EEEEEENS_10bfloat16_tENS5_IJlSB_lEEESJ_SK_NS4_8TiledMMAINS4_8MMA_AtomIJNS4_4SM904GMMA28MMA_64x256x16_F32BF16BF16_SSILNSO_5MajorE0ELSQ_0ELNSO_7ScaleInE1ELSR_1EEEEEENS4_6LayoutINS5_IJSC_SB_SB_EEENS5_IJSB_NSA_ILi0EEESW_EEEEENS5_IJNS4_10UnderscoreESZ_SZ_EEEEENS4_23SM90_TMA_LOAD_MULTICASTENS4_14ComposedLayoutINS4_7SwizzleILi3ELi4ELi3EEENS4_18smem_ptr_flag_bitsILi16EEENSU_INS5_IJNSA_ILi8EEENSA_ILi64EEEEEENS5_IJS19_SB_EEEEEEEvNS4_8identityENS4_13SM90_TMA_LOADES1D_vS1E_EENS_8epilogue10collective6detail29Sm90TmaWarpSpecializedAdapterINS1I_15DefaultEpilogueISJ_SK_SK_NS1H_6thread17LinearCombinationISJ_Li1EffLNS1M_9ScaleType4KindE0ELNS_15FloatRoundStyleE2ESJ_EENS1_15EpilogueDefaultEEEEEvvEEEEvNT_6ParamsE:
        .type           _ZN7cutlass13device_kernelINS_4gemm6kernel13GemmUniversalIN4cute5tupleIJiiiiEEENS1_10collective13CollectiveMmaINS1_34MainloopSm90TmaGmmaWarpSpecializedILi3ENS5_IJNS4_1CILi1EEENSA_ILi2EEESB_EEENS1_35KernelTmaWarpSpecializedCooperativeEEENS5_IJNSA_ILi256EEESG_NSA_ILi128EEEEEENS_10bfloat16_tENS5_IJlSB_lEEESJ_SK_NS4_8TiledMMAINS4_8MMA_AtomIJNS4_4SM904GMMA28MMA_64x256x16_F32BF16BF16_SSILNSO_5MajorE0ELSQ_0ELNSO_7ScaleInE1ELSR_1EEEEEENS4_6LayoutINS5_IJSC_SB_SB_EEENS5_IJSB_NSA_ILi0EEESW_EEEEENS5_IJNS4_10UnderscoreESZ_SZ_EEEEENS4_23SM90_TMA_LOAD_MULTICASTENS4_14ComposedLayoutINS4_7SwizzleILi3ELi4ELi3EEENS4_18smem_ptr_flag_bitsILi16EEENSU_INS5_IJNSA_ILi8EEENSA_ILi64EEEEEENS5_IJS19_SB_EEEEEEEvNS4_8identityENS4_13SM90_TMA_LOADES1D_vS1E_EENS_8epilogue10collective6detail29Sm90TmaWarpSpecializedAdapterINS1I_15DefaultEpilogueISJ_SK_SK_NS1H_6thread17LinearCombinationISJ_Li1EffLNS1M_9ScaleType4KindE0ELNS_15FloatRoundStyleE2ESJ_EENS1_15EpilogueDefaultEEEEEvvEEEEvNT_6ParamsE,@function
        .size           _ZN7cutlass13device_kernelINS_4gemm6kernel13GemmUniversalIN4cute5tupleIJiiiiEEENS1_10collective13CollectiveMmaINS1_34MainloopSm90TmaGmmaWarpSpecializedILi3ENS5_IJNS4_1CILi1EEENSA_ILi2EEESB_EEENS1_35KernelTmaWarpSpecializedCooperativeEEENS5_IJNSA_ILi256EEESG_NSA_ILi128EEEEEENS_10bfloat16_tENS5_IJlSB_lEEESJ_SK_NS4_8TiledMMAINS4_8MMA_AtomIJNS4_4SM904GMMA28MMA_64x256x16_F32BF16BF16_SSILNSO_5MajorE0ELSQ_0ELNSO_7ScaleInE1ELSR_1EEEEEENS4_6LayoutINS5_IJSC_SB_SB_EEENS5_IJSB_NSA_ILi0EEESW_EEEEENS5_IJNS4_10UnderscoreESZ_SZ_EEEEENS4_23SM90_TMA_LOAD_MULTICASTENS4_14ComposedLayoutINS4_7SwizzleILi3ELi4ELi3EEENS4_18smem_ptr_flag_bitsILi16EEENSU_INS5_IJNSA_ILi8EEENSA_ILi64EEEEEENS5_IJS19_SB_EEEEEEEvNS4_8identityENS4_13SM90_TMA_LOADES1D_vS1E_EENS_8epilogue10collective6detail29Sm90TmaWarpSpecializedAdapterINS1I_15DefaultEpilogueISJ_SK_SK_NS1H_6thread17LinearCombinationISJ_Li1EffLNS1M_9ScaleType4KindE0ELNS_15FloatRoundStyleE2ESJ_EENS1_15EpilogueDefaultEEEEEvvEEEEvNT_6ParamsE,(.L_x_579 - _ZN7cutlass13device_kernelINS_4gemm6kernel13GemmUniversalIN4cute5tupleIJiiiiEEENS1_10collective13CollectiveMmaINS1_34MainloopSm90TmaGmmaWarpSpecializedILi3ENS5_IJNS4_1CILi1EEENSA_ILi2EEESB_EEENS1_35KernelTmaWarpSpecializedCooperativeEEENS5_IJNSA_ILi256EEESG_NSA_ILi128EEEEEENS_10bfloat16_tENS5_IJlSB_lEEESJ_SK_NS4_8TiledMMAINS4_8MMA_AtomIJNS4_4SM904GMMA28MMA_64x256x16_F32BF16BF16_SSILNSO_5MajorE0ELSQ_0ELNSO_7ScaleInE1ELSR_1EEEEEENS4_6LayoutINS5_IJSC_SB_SB_EEENS5_IJSB_NSA_ILi0EEESW_EEEEENS5_IJNS4_10UnderscoreESZ_SZ_EEEEENS4_23SM90_TMA_LOAD_MULTICASTENS4_14ComposedLayoutINS4_7SwizzleILi3ELi4ELi3EEENS4_18smem_ptr_flag_bitsILi16EEENSU_INS5_IJNSA_ILi8EEENSA_ILi64EEEEEENS5_IJS19_SB_EEEEEEEvNS4_8identityENS4_13SM90_TMA_LOADES1D_vS1E_EENS_8epilogue10collective6detail29Sm90TmaWarpSpecializedAdapterINS1I_15DefaultEpilogueISJ_SK_SK_NS1H_6thread17LinearCombinationISJ_Li1EffLNS1M_9ScaleType4KindE0ELNS_15FloatRoundStyleE2ESJ_EENS1_15EpilogueDefaultEEEEEvvEEEEvNT_6ParamsE)
        .other          _ZN7cutlass13device_kernelINS_4gemm6kernel13GemmUniversalIN4cute5tupleIJiiiiEEENS1_10collective13CollectiveMmaINS1_34MainloopSm90TmaGmmaWarpSpecializedILi3ENS5_IJNS4_1CILi1EEENSA_ILi2EEESB_EEENS1_35KernelTmaWarpSpecializedCooperativeEEENS5_IJNSA_ILi256EEESG_NSA_ILi128EEEEEENS_10bfloat16_tENS5_IJlSB_lEEESJ_SK_NS4_8TiledMMAINS4_8MMA_AtomIJNS4_4SM904GMMA28MMA_64x256x16_F32BF16BF16_SSILNSO_5MajorE0ELSQ_0ELNSO_7ScaleInE1ELSR_1EEEEEENS4_6LayoutINS5_IJSC_SB_SB_EEENS5_IJSB_NSA_ILi0EEESW_EEEEENS5_IJNS4_10UnderscoreESZ_SZ_EEEEENS4_23SM90_TMA_LOAD_MULTICASTENS4_14ComposedLayoutINS4_7SwizzleILi3ELi4ELi3EEENS4_18smem_ptr_flag_bitsILi16EEENSU_INS5_IJNSA_ILi8EEENSA_ILi64EEEEEENS5_IJS19_SB_EEEEEEEvNS4_8identityENS4_13SM90_TMA_LOADES1D_vS1E_EENS_8epilogue10collective6detail29Sm90TmaWarpSpecializedAdapterINS1I_15DefaultEpilogueISJ_SK_SK_NS1H_6thread17LinearCombinationISJ_Li1EffLNS1M_9ScaleType4KindE0ELNS_15FloatRoundStyleE2ESJ_EENS1_15EpilogueDefaultEEEEEvvEEEEvNT_6ParamsE,@"STO_CUDA_ENTRY STV_DEFAULT"
_ZN7cutlass13device_kernelINS_4gemm6kernel13GemmUniversalIN4cute5tupleIJiiiiEEENS1_10collective13CollectiveMmaINS1_34MainloopSm90TmaGmmaWarpSpecializedILi3ENS5_IJNS4_1CILi1EEENSA_ILi2EEESB_EEENS1_35KernelTmaWarpSpecializedCooperativeEEENS5_IJNSA_ILi256EEESG_NSA_ILi128EEEEEENS_10bfloat16_tENS5_IJlSB_lEEESJ_SK_NS4_8TiledMMAINS4_8MMA_AtomIJNS4_4SM904GMMA28MMA_64x256x16_F32BF16BF16_SSILNSO_5MajorE0ELSQ_0ELNSO_7ScaleInE1ELSR_1EEEEEENS4_6LayoutINS5_IJSC_SB_SB_EEENS5_IJSB_NSA_ILi0EEESW_EEEEENS5_IJNS4_10UnderscoreESZ_SZ_EEEEENS4_23SM90_TMA_LOAD_MULTICASTENS4_14ComposedLayoutINS4_7SwizzleILi3ELi4ELi3EEENS4_18smem_ptr_flag_bitsILi16EEENSU_INS5_IJNSA_ILi8EEENSA_ILi64EEEEEENS5_IJS19_SB_EEEEEEEvNS4_8identityENS4_13SM90_TMA_LOADES1D_vS1E_EENS_8epilogue10collective6detail29Sm90TmaWarpSpecializedAdapterINS1I_15DefaultEpilogueISJ_SK_SK_NS1H_6thread17LinearCombinationISJ_Li1EffLNS1M_9ScaleType4KindE0ELNS_15FloatRoundStyleE2ESJ_EENS1_15EpilogueDefaultEEEEEvvEEEEvNT_6ParamsE:
[----:B------:R-:W0:Y:S02]  /*0000*/  LDC R1, c[0x0][0x28] ;  /* 0x00000a00ff017b82 */ /* 0x000e240000000800 */
[----:B0-----:R-:W-:Y:S01]  /*0010*/  VIADD R1, R1, 0xfffff308 ;  /* 0xfffff30801017836 */ /* 0x001fe20000000000 */
[----:B------:R-:W0:Y:S01]  /*0020*/  S2R R5, SR_TID.X ;  /* 0x0000000000057919 */ /* 0x000e220000002100 */
[----:B------:R-:W-:Y:S01]  /*0030*/  ELECT P0, URZ, PT ;  /* 0x00000000003f782f */ /* 0x000fe20003800000 */
[----:B------:R-:W-:Y:S01]  /*0040*/  BSSY B0, `(.L_x_0) ;  /* 0x0000015000007945 */ /* 0x000fe20003800000 */
[--C-:B0-----:R-:W-:Y:S02]  /*0050*/  SHF.R.U32.HI R0, RZ, 0x5, R5.reuse ;  /* 0x00000005ff007819 */ /* 0x101fe40000011605 */
[----:B------:R-:W-:-:S03]  /*0060*/  SHF.R.U32.HI R2, RZ, 0x7, R5 ;  /* 0x00000007ff027819 */ /* 0x000fc60000011605 */
[----:B------:R-:W0:Y:S04]  /*0070*/  SHFL.IDX PT, R3, R0, RZ, 0x1f ;  /* 0x00001fff00037589 */ /* 0x000e2800000e0000 */
[----:B------:R-:W1:Y:S01]  /*0080*/  SHFL.IDX PT, R2, R2, RZ, 0x1f ;  /* 0x00001fff02027589 */ /* 0x000e6200000e0000 */
[----:B0-----:R-:W-:Y:S02]  /*0090*/  R2UR UR9, R3 ;  /* 0x00000000030972ca */ /* 0x001fe400000e0000 */
[----:B-1----:R-:W-:-:S11]  /*00a0*/  R2UR UR5, R2 ;  /* 0x00000000020572ca */ /* 0x002fd600000e0000 */
[----:B------:R-:W-:Y:S02]  /*00b0*/  USHF.R.S32.HI UR4, URZ, 0x1f, UR9 ;  /* 0x0000001f3f047899 */ /* 0x000fe40008011409 */
[----:B------:R-:W-:Y:S02]  /*00c0*/  ISETP.NE.OR P0, PT, RZ, UR9, !P0 ;  /* 0x00000009ff007c0c */ /* 0x000fe4000c705670 */
[----:B------:R-:W-:-:S04]  /*00d0*/  ULEA.HI UR4, UR4, UR9, URZ, 0x2 ;  /* 0x0000000904047291 */ /* 0x000fc8000f8f103f */
[----:B------:R-:W-:-:S04]  /*00e0*/  ULOP3.LUT UR4, UR4, 0xfffffffc, URZ, 0xc0, !UPT ;  /* 0xfffffffc04047892 */ /* 0x000fc8000f8ec03f */
[----:B------:R-:W-:-:S03]  /*00f0*/  UIADD3 UR9, UR9, -UR4, URZ ;  /* 0x8000000409097290 */ /* 0x000fc6000fffe03f */
[----:B------:R-:W-:Y:S09]  /*0100*/  @P0 BRA `(.L_x_1) ;  /* 0x0000000000200947 */ /* 0x000ff20003800000 */
[----:B------:R-:W-:Y:S02]  /*0110*/  ULDC.64 UR6, c[0x0][0x198] ;  /* 0x0000660000067ab9 */ /* 0x000fe40000000a00 */
[----:B------:R-:W-:Y:S02]  /*0120*/  UIADD3 UR10, UP0, UR6, 0xf0, URZ ;  /* 0x000000f0060a7890 */ /* 0x000fe4000ff1e03f */
[----:B------:R-:W-:Y:S02]  /*0130*/  UIADD3 UR6, UP1, UR6, 0x1f0, URZ ;  /* 0x000001f006067890 */ /* 0x000fe4000ff3e03f */
[----:B------:R-:W-:Y:S02]  /*0140*/  UIADD3.X UR11, URZ, UR7, URZ, UP0, !UPT ;  /* 0x000000073f0b7290 */ /* 0x000fe400087fe43f */
[----:B------:R-:W-:-:S07]  /*0150*/  UIADD3.X UR7, URZ, UR7, URZ, UP1, !UPT ;  /* 0x000000073f077290 */ /* 0x000fce0008ffe43f */
[----:B------:R0:W-:Y:S02]  /*0160*/  UTMACCTL.PF [UR10] ;  /* 0x000000000a0079b9 */ /* 0x0001e40008040000 */
[----:B------:R0:W-:Y:S02]  /*0170*/  UTMACCTL.PF [UR6] ;  /* 0x00000000060079b9 */ /* 0x0001e40008040000 */
[----:B0-----:R-:W-:Y:S01]  /*0180*/  NOP ;  /* 0x0000000000007918 */ /* 0x001fe20000000000 */
.L_x_1:
[----:B------:R-:W-:Y:S05]  /*0190*/  BSYNC B0 ;  /* 0x0000000000007941 */ /* 0x000fea0003800000 */
.L_x_0:
[----:B------:R-:W0:Y:S01]  /*01a0*/  SHFL.IDX PT, R2, R0, RZ, 0x1f ;  /* 0x00001fff00027589 */ /* 0x000e2200000e0000 */
[----:B------:R-:W-:Y:S01]  /*01b0*/  UISETP.NE.AND UP0, UPT, UR9, 0x3, UPT ;  /* 0x000000030900788c */ /* 0x000fe2000bf05270 */
[----:B------:R-:W-:Y:S01]  /*01c0*/  ISETP.NE.AND P2, PT, RZ, UR5, PT ;  /* 0x00000005ff007c0c */ /* 0x000fe2000bf45270 */
[----:B------:R-:W-:Y:S02]  /*01d0*/  UIADD3 UR16, UR5, -0x1, URZ ;  /* 0xffffffff05107890 */ /* 0x000fe4000fffe03f */
[----:B------:R-:W-:Y:S02]  /*01e0*/  UISETP.EQ.OR UP0, UPT, UR9, URZ, !UP0 ;  /* 0x0000003f0900728c */ /* 0x000fe4000c702670 */
[----:B------:R-:W-:Y:S02]  /*01f0*/  UISETP.GE.U32.AND UP1, UPT, UR16, 0x2, UPT ;  /* 0x000000021000788c */ /* 0x000fe4000bf26070 */
[----:B------:R-:W-:-:S04]  /*0200*/  UISETP.EQ.AND UP0, UPT, UR5, URZ, UP0 ;  /* 0x0000003f0500728c */ /* 0x000fc80008702270 */
[----:B------:R-:W-:-:S04]  /*0210*/  USEL UR38, URZ, 0x1, !UP0 ;  /* 0x000000013f267887 */ /* 0x000fc8000c000000 */
[----:B------:R-:W-:Y:S01]  /*0220*/  USEL UR38, UR38, 0x2, UP1 ;  /* 0x0000000226267887 */ /* 0x000fe20008800000 */
[----:B0-----:R-:W-:-:S13]  /*0230*/  ISETP.NE.AND P0, PT, R2, RZ, PT ;  /* 0x000000ff0200720c */ /* 0x001fda0003f05270 */
[----:B------:R-:W-:Y:S05]  /*0240*/  @P0 BRA `(.L_x_2) ;  /* 0x0000000000500947 */ /* 0x000fea0003800000 */
[----:B------:R-:W0:Y:S01]  /*0250*/  S2UR UR8, SR_CgaCtaId ;  /* 0x00000000000879c3 */ /* 0x000e220000008800 */
[----:B------:R-:W-:Y:S01]  /*0260*/  UMOV UR4, 0x400 ;  /* 0x0000040000047882 */ /* 0x000fe20000000000 */
[----:B------:R-:W-:Y:S01]  /*0270*/  UMOV UR5, 0x1 ;  /* 0x0000000100057882 */ /* 0x000fe20000000000 */
[----:B------:R-:W-:Y:S01]  /*0280*/  UMOV UR6, 0x4 ;  /* 0x0000000400067882 */ /* 0x000fe20000000000 */
[----:B------:R-:W-:Y:S01]  /*0290*/  ELECT P0, URZ, PT ;  /* 0x00000000003f782f */ /* 0x000fe20003800000 */
[----:B------:R-:W-:-:S04]  /*02a0*/  UIADD3 UR6, -UR6, 0x100000, URZ ;  /* 0x0010000006067890 */ /* 0x000fc8000fffe13f */
[----:B------:R-:W-:Y:S02]  /*02b0*/  USHF.L.U32 UR7, UR6, 0xb, URZ ;  /* 0x0000000b06077899 */ /* 0x000fe4000800063f */
[----:B------:R-:W-:Y:S02]  /*02c0*/  USHF.L.U32 UR6, UR6, 0x1, URZ ;  /* 0x0000000106067899 */ /* 0x000fe4000800063f */
[----:B0-----:R-:W-:Y:S02]  /*02d0*/  ULEA UR8, UR8, UR4, 0x18 ;  /* 0x0000000408087291 */ /* 0x001fe4000f8ec03f */
[----:B------:R-:W-:-:S04]  /*02e0*/  UIADD3 UR4, -UR5, 0x100000, URZ ;  /* 0x0010000005047890 */ /* 0x000fc8000fffe13f */
[----:B------:R-:W-:Y:S02]  /*02f0*/  USHF.L.U32 UR5, UR4, 0xb, URZ ;  /* 0x0000000b04057899 */ /* 0x000fe4000800063f */
[----:B------:R-:W-:Y:S01]  /*0300*/  USHF.L.U32 UR4, UR4, 0x1, URZ ;  /* 0x0000000104047899 */ /* 0x000fe2000800063f */
[----:B------:R-:W0:Y:S11]  /*0310*/  FENCE.VIEW.ASYNC.S ;  /* 0x00000000000073c6 */ /* 0x000e360000000000 */
[----:B0-----:R0:W1:Y:S01]  /*0320*/  SYNCS.EXCH.64 URZ, [UR8], UR4 ;  /* 0x00000004083f75b2 */ /* 0x0010620008000100 */
[----:B------:R0:W2:Y:S01]  /*0330*/  SYNCS.EXCH.64 URZ, [UR8+0x18], UR6 ;  /* 0x00001806083f75b2 */ /* 0x0000a20008000100 */
[----:B------:R0:W3:Y:S01]  /*0340*/  SYNCS.EXCH.64 URZ, [UR8+0x8], UR4 ;  /* 0x00000804083f75b2 */ /* 0x0000e20008000100 */
[----:B------:R0:W4:Y:S01]  /*0350*/  SYNCS.EXCH.64 URZ, [UR8+0x20], UR6 ;  /* 0x00002006083f75b2 */ /* 0x0001220008000100 */
[----:B------:R0:W0:Y:S01]  /*0360*/  SYNCS.EXCH.64 URZ, [UR8+0x10], UR4 ;  /* 0x00001004083f75b2 */ /* 0x0000220008000100 */
[----:B------:R0:W0:Y:S01]  /*0370*/  SYNCS.EXCH.64 URZ, [UR8+0x28], UR6 ;  /* 0x00002806083f75b2 */ /* 0x0000220008000100 */
[----:B------:R-:W-:Y:S01]  /*0380*/  NOP ;  /* 0x0000000000007918 */ /* 0x000fe20000000000 */
.L_x_2:
[----:B------:R-:W5:Y:S01]  /*0390*/  S2UR UR10, SR_CTAID.Y ;  /* 0x00000000000a79c3 */ /* 0x000f620000002600 */
[----:B------:R-:W1:Y:S01]  /*03a0*/  SHFL.IDX PT, R0, R0, RZ, 0x1f ;  /* 0x00001fff00007589 */ /* 0x000e6200000e0000 */
[----:B------:R-:W-:Y:S02]  /*03b0*/  SHF.R.S32.HI R3, RZ, 0x1f, R5 ;  /* 0x0000001fff037819 */ /* 0x000fe40000011405 */
[----:B------:R-:W-:Y:S02]  /*03c0*/  ELECT P0, URZ, PT ;  /* 0x00000000003f782f */ /* 0x000fe40003800000 */
[----:B------:R-:W-:Y:S01]  /*03d0*/  SHF.R.S32.HI R7, RZ, 0x1f, R2 ;  /* 0x0000001fff077819 */ /* 0x000fe20000011402 */
[----:B0-----:R-:W-:Y:S01]  /*03e0*/  ULDC UR4, c[0x0][0x154] ;  /* 0x0000550000047ab9 */ /* 0x001fe20000000800 */
[----:B------:R-:W-:Y:S01]  /*03f0*/  LEA.HI R3, R3, R5, RZ, 0x7 ;  /* 0x0000000503037211 */ /* 0x000fe200078f38ff */
[----:B------:R-:W-:Y:S01]  /*0400*/  ULDC UR11, c[0x0][0x148] ;  /* 0x00005200000b7ab9 */ /* 0x000fe20000000800 */
[----:B------:R-:W0:Y:S01]  /*0410*/  S2UR UR13, SR_CTAID.X ;  /* 0x00000000000d79c3 */ /* 0x000e220000002500 */
[----:B------:R-:W-:Y:S01]  /*0420*/  LEA.HI R7, R7, R2, RZ, 0x2 ;  /* 0x0000000207077211 */ /* 0x000fe200078f10ff */
[----:B------:R-:W-:Y:S01]  /*0430*/  NOP ;  /* 0x0000000000007918 */ /* 0x000fe20000000000 */
[----:B------:R-:W-:Y:S01]  /*0440*/  LOP3.LUT R3, R3, 0xffffff80, RZ, 0xc0, !PT ;  /* 0xffffff8003037812 */ /* 0x000fe200078ec0ff */
[----:B------:R-:W-:Y:S01]  /*0450*/  NOP ;  /* 0x0000000000007918 */ /* 0x000fe20000000000 */
[----:B------:R-:W-:-:S03]  /*0460*/  LOP3.LUT R7, R7, 0x3ffffffc, RZ, 0xc0, !PT ;  /* 0x3ffffffc07077812 */ /* 0x000fc600078ec0ff */
[----:B------:R-:W-:Y:S01]  /*0470*/  IMAD.IADD R3, R5, 0x1, -R3 ;  /* 0x0000000105037824 */ /* 0x000fe200078e0a03 */
[----:B------:R-:W-:Y:S02]  /*0480*/  IADD3 R2, R2, -R7, RZ ;  /* 0x8000000702027210 */ /* 0x000fe40007ffe0ff */
[----:B-----5:R-:W-:Y:S02]  /*0490*/  I2FP.F32.U32 R4, UR10 ;  /* 0x0000000a00047c45 */ /* 0x020fe40008201000 */
[----:B-1----:R-:W-:Y:S02]  /*04a0*/  ISETP.NE.OR P0, PT, R0, RZ, !P0 ;  /* 0x000000ff0000720c */ /* 0x002fe40004705670 */
[----:B------:R-:W-:Y:S01]  /*04b0*/  SHF.R.S32.HI R0, RZ, 0x1f, R3 ;  /* 0x0000001fff007819 */ /* 0x000fe20000011403 */
[----:B------:R-:W-:Y:S01]  /*04c0*/  FMUL R8, R4, UR4 ;  /* 0x0000000404087c20 */ /* 0x000fe20008400000 */
[----:B------:R-:W-:Y:S01]  /*04d0*/  ULDC UR4, c[0x0][0x150] ;  /* 0x0000540000047ab9 */ /* 0x000fe20000000800 */
[----:B0-----:R-:W-:-:S02]  /*04e0*/  I2FP.F32.U32 R4, UR13 ;  /* 0x0000000d00047c45 */ /* 0x001fc40008201000 */
[----:B------:R-:W-:Y:S02]  /*04f0*/  LEA.HI R0, R0, R3, RZ, 0x3 ;  /* 0x0000000300007211 */ /* 0x000fe400078f18ff */
[----:B------:R-:W0:Y:S01]  /*0500*/  F2I.U32.TRUNC.NTZ R8, R8 ;  /* 0x0000000800087305 */ /* 0x000e22000020f000 */
[----:B------:R-:W-:Y:S01]  /*0510*/  FMUL R6, R4, UR4 ;  /* 0x0000000404067c20 */ /* 0x000fe20008400000 */
[--C-:B------:R-:W-:Y:S02]  /*0520*/  SHF.R.S32.HI R4, RZ, 0x3, R0.reuse ;  /* 0x00000003ff047819 */ /* 0x100fe40000011400 */
[----:B------:R-:W-:Y:S01]  /*0530*/  VOTEU.ALL UP0, P0 ;  /* 0x00000000003f7886 */ /* 0x000fe20000000000 */
[----:B------:R-:W-:Y:S01]  /*0540*/  SHF.R.S32.HI R5, RZ, 0x1f, R0 ;  /* 0x0000001fff057819 */ /* 0x000fe20000011400 */
[----:B------:R-:W-:Y:S01]  /*0550*/  UMOV UR4, 0x20 ;  /* 0x0000002000047882 */ /* 0x000fe20000000000 */
[----:B------:R-:W1:Y:S01]  /*0560*/  LDC R0, c[0x0][0x140] ;  /* 0x00005000ff007b82 */ /* 0x000e620000000800 */
[----:B------:R-:W5:Y:S01]  /*0570*/  F2I.U32.TRUNC.NTZ R6, R6 ;  /* 0x0000000600067305 */ /* 0x000f62000020f000 */
[----:B------:R-:W-:Y:S01]  /*0580*/  LEA.HI R5, R5, R4, RZ, 0x2 ;  /* 0x0000000405057211 */ /* 0x000fe200078f10ff */
[----:B------:R-:W-:Y:S01]  /*0590*/  @!UP0 UMOV UR7, 0x400 ;  /* 0x0000040000078882 */ /* 0x000fe20000000000 */
[----:B------:R-:W-:-:S04]  /*05a0*/  @!UP0 UIADD3 UR4, -UR4, 0x100000, URZ ;  /* 0x0010000004048890 */ /* 0x000fc8000fffe13f */
[----:B------:R-:W-:Y:S02]  /*05b0*/  @!UP0 USHF.L.U32 UR5, UR4, 0xb, URZ ;  /* 0x0000000b04058899 */ /* 0x000fe4000800063f */
[----:B------:R-:W-:Y:S01]  /*05c0*/  @!UP0 USHF.L.U32 UR4, UR4, 0x1, URZ ;  /* 0x0000000104048899 */ /* 0x000fe2000800063f */
[----:B------:R-:W-:Y:S01]  /*05d0*/  LOP3.LUT R5, R5, 0xfffffffc, RZ, 0xc0, !PT ;  /* 0xfffffffc05057812 */ /* 0x000fe200078ec0ff */
[----:B------:R-:W-:Y:S01]  /*05e0*/  VOTEU.ALL UP1, P0 ;  /* 0x00000000003f7886 */ /* 0x000fe20000020000 */
[----:B------:R-:W2:Y:S01]  /*05f0*/  @!UP0 S2UR UR8, SR_CgaCtaId ;  /* 0x00000000000889c3 */ /* 0x000ea20000008800 */
[----:B0-----:R-:W-:Y:S02]  /*0600*/  R2UR UR12, R8 ;  /* 0x00000000080c72ca */ /* 0x001fe400000e0000 */
[----:B------:R-:W-:-:S04]  /*0610*/  IMAD.IADD R5, R4, 0x1, -R5 ;  /* 0x0000000104057824 */ /* 0x000fc800078e0a05 */
[----:B------:R-:W-:Y:S01]  /*0620*/  IMAD R2, R2, 0x4, R5 ;  /* 0x0000000402027824 */ /* 0x000fe200078e0205 */
[----:B-----5:R-:W-:-:S03]  /*0630*/  R2UR UR6, R6 ;  /* 0x00000000060672ca */ /* 0x020fc600000e0000 */
[----:B------:R-:W-:-:S03]  /*0640*/  IMAD.SHL.U32 R5, R2, 0x4, RZ ;  /* 0x0000000402057824 */ /* 0x000fc600078e00ff */
[----:B------:R-:W-:Y:S02]  /*0650*/  UIADD3 UR12, -UR12, URZ, URZ ;  /* 0x0000003f0c0c7290 */ /* 0x000fe4000fffe13f */
[----:B------:R-:W-:Y:S02]  /*0660*/  LOP3.LUT R152, R2, 0xc, R5, 0x78, !PT ;  /* 0x0000000c02987812 */ /* 0x000fe400078e7805 */
[----:B------:R-:W-:Y:S01]  /*0670*/  UIMAD UR14, UR11, UR12, UR10 ;  /* 0x0000000c0b0e72a4 */ /* 0x000fe2000f8e020a */
[----:B-1----:R-:W-:Y:S02]  /*0680*/  ISETP.EQ.U32.AND P3, PT, R0, 0x1, PT ;  /* 0x000000010000780c */ /* 0x002fe40003f62070 */
[----:B------:R-:W-:Y:S02]  /*0690*/  UIADD3 UR6, -UR6, URZ, URZ ;  /* 0x0000003f06067290 */ /* 0x000fe4000fffe13f */
[----:B--2---:R-:W-:Y:S01]  /*06a0*/  @!UP0 ULEA UR7, UR8, UR7, 0x18 ;  /* 0x0000000708078291 */ /* 0x004fe2000f8ec03f */
[----:B------:R-:W-:Y:S01]  /*06b0*/  ISETP.NE.AND P1, PT, R152, UR14, PT ;  /* 0x0000000e98007c0c */ /* 0x000fe2000bf25270 */
[----:B------:R-:W-:Y:S01]  /*06c0*/  VOTEU.ALL UP0, P0 ;  /* 0x00000000003f7886 */ /* 0x000fe20000000000 */
[----:B------:R-:W-:Y:S01]  /*06d0*/  ULDC UR8, c[0x0][0x144] ;  /* 0x0000510000087ab9 */ /* 0x000fe20000000800 */
[----:B------:R-:W-:Y:S01]  /*06e0*/  LOP3.LUT P0, RZ, R3, 0x7, RZ, 0xc0, !PT ;  /* 0x0000000703ff7812 */ /* 0x000fe2000780c0ff */
[----:B------:R-:W-:-:S03]  /*06f0*/  UIMAD UR8, UR8, UR6, UR13 ;  /* 0x00000006080872a4 */ /* 0x000fc6000f8e020d */
[----:B------:R-:W-:-:S03]  /*0700*/  ISETP.LT.U32.AND P0, PT, R152, 0x2, !P0 ;  /* 0x000000029800780c */ /* 0x000fc60004701070 */
[----:B------:R-:W-:Y:S01]  /*0710*/  ISETP.EQ.OR P1, PT, RZ, UR8, !P1 ;  /* 0x00000008ff007c0c */ /* 0x000fe2000cf22670 */
[----:B------:R-:W0:Y:S02]  /*0720*/  FENCE.VIEW.ASYNC.S ;  /* 0x00000000000073c6 */ /* 0x000e240000000000 */
[----:B0-----:R0:W1:Y:S01]  /*0730*/  @!UP0 SYNCS.EXCH.64 URZ, [UR7+0x40], UR4 ;  /* 0x00004004073f85b2 */ /* 0x0010620008000100 */
[----:B------:R-:W-:-:S04]  /*0740*/  PLOP3.LUT P0, PT, P0, P1, PT, 0x80, 0x0 ;  /* 0x000000000000781c */ /* 0x000fc80000703070 */
[----:B------:R-:W-:Y:S01]  /*0750*/  P2R R17, PR, RZ, 0x1 ;  /* 0x00000001ff117803 */ /* 0x000fe20000000000 */
[----:B------:R0:W2:Y:S01]  /*0760*/  @!UP1 SYNCS.EXCH.64 URZ, [UR7+0x48], UR4 ;  /* 0x00004804073f95b2 */ /* 0x0000a20008000100 */
[----:B------:R-:W-:Y:S01]  /*0770*/  NOP ;  /* 0x0000000000007918 */ /* 0x000fe20000000000 */
[----:B------:R-:W-:Y:S06]  /*0780*/  @!P3 BRA `(.L_x_3) ;  /* 0x000000000008b947 */ /* 0x000fec0003800000 */
[----:B-1234-:R-:W-:Y:S01]  /*0790*/  UCGABAR_ARV ;  /* 0x00000000000079c7 */ /* 0x01efe20008000000 */
[----:B------:R-:W-:Y:S05]  /*07a0*/  BRA `(.L_x_4) ;  /* 0x0000000000047947 */ /* 0x000fea0003800000 */
.L_x_3:
[----:B-1234-:R-:W-:Y:S01]  /*07b0*/  NOP ;  /* 0x0000000000007918 */ /* 0x01efe20000000000 */
.L_x_4:
[----:B0-----:R-:W-:Y:S01]  /*07c0*/  ULDC UR4, c[0x0][0x65c] ;  /* 0x0001970000047ab9 */ /* 0x001fe20000000800 */
[----:B------:R-:W-:Y:S01]  /*07d0*/  UMOV UR5, URZ ;  /* 0x0000003f00057c82 */ /* 0x000fe20008000000 */
[----:B------:R-:W-:-:S03]  /*07e0*/  UISETP.NE.AND UP0, UPT, UR4, 0x1, UPT ;  /* 0x000000010400788c */ /* 0x000fc6000bf05270 */
[----:B------:R-:W-:Y:S01]  /*07f0*/  UMOV UR4, UR13 ;  /* 0x0000000d00047c82 */ /* 0x000fe20008000000 */
[----:B------:R-:W-:Y:S02]  /*0800*/  UP2UR UR39, UPR, URZ, 0x1 ;  /* 0x000000013f277883 */ /* 0x000fe40008000000 */
[----:B------:R-:W-:Y:S02]  /*0810*/  PLOP3.LUT P0, PT, PT, PT, UP0, 0x80, 0x0 ;  /* 0x000000000000781c */ /* 0x000fe40003f0f008 */
[----:B------:R-:W-:Y:S02]  /*0820*/  PLOP3.LUT P1, PT, PT, PT, UP0, 0x80, 0x0 ;  /* 0x000000000000781c */ /* 0x000fe40003f2f008 */
[----:B------:R-:W-:Y:S01]  /*0830*/  PLOP3.LUT P5, PT, PT, PT, UP0, 0x80, 0x0 ;  /* 0x000000000000781c */ /* 0x000fe20003faf008 */
[----:B------:R-:W-:Y:S01]  /*0840*/  @UP0 ULDC UR14, c[0x0][0x10] ;  /* 0x00000400000e0ab9 */ /* 0x000fe20000000800 */
[----:B------:R-:W-:Y:S01]  /*0850*/  @UP0 UMOV UR6, UR10 ;  /* 0x0000000a00060c82 */ /* 0x000fe20008000000 */
[----:B------:R-:W-:Y:S01]  /*0860*/  @UP0 UMOV UR7, URZ ;  /* 0x0000003f00070c82 */ /* 0x000fe20008000000 */
[----:B------:R-:W-:Y:S01]  /*0870*/  PLOP3.LUT P4, PT, PT, PT, UP0, 0x80, 0x0 ;  /* 0x000000000000781c */ /* 0x000fe20003f8f008 */
[----:B------:R-:W-:-:S03]  /*0880*/  @UP0 UIMAD.WIDE.U32 UR14, UR13, UR14, UR6 ;  /* 0x0000000e0d0e02a5 */ /* 0x000fc6000f8e0006 */
[----:B------:R-:W-:Y:S01]  /*0890*/  @!UP0 ULDC UR7, c[0x0][0xc] ;  /* 0x0000030000078ab9 */ /* 0x000fe20000000800 */
[----:B------:R-:W-:Y:S01]  /*08a0*/  @UP0 UMOV UR6, URZ ;  /* 0x0000003f00060c82 */ /* 0x000fe20008000000 */
[----:B------:R-:W-:Y:S01]  /*08b0*/  @!UP0 UIMAD.WIDE.U32 UR4, UR10, UR7, UR4 ;  /* 0x000000070a0482a5 */ /* 0x000fe2000f8e0004 */
[----:B------:R-:W-:Y:S01]  /*08c0*/  IMAD.U32 R2, RZ, RZ, UR14 ;  /* 0x0000000eff027e24 */ /* 0x000fe2000f8e00ff */
[----:B------:R-:W-:Y:S02]  /*08d0*/  @UP0 UIADD3 UR6, UR15, UR6, URZ ;  /* 0x000000060f060290 */ /* 0x000fe4000fffe03f */
[----:B------:R-:W-:Y:S01]  /*08e0*/  MOV R3, UR15 ;  /* 0x0000000f00037c02 */ /* 0x000fe20008000f00 */
[----:B------:R-:W-:Y:S01]  /*08f0*/  @P0 IMAD.MOV.U32 R7, RZ, RZ, R2 ;  /* 0x000000ffff070224 */ /* 0x000fe200078e0002 */
[----:B------:R-:W-:Y:S01]  /*0900*/  MOV R3, UR5 ;  /* 0x0000000500037c02 */ /* 0x000fe20008000f00 */
[----:B------:R-:W-:Y:S02]  /*0910*/  IMAD.U32 R5, RZ, RZ, UR5 ;  /* 0x00000005ff057e24 */ /* 0x000fe4000f8e00ff */
[----:B------:R-:W-:-:S02]  /*0920*/  IMAD.U32 R2, RZ, RZ, UR4 ;  /* 0x00000004ff027e24 */ /* 0x000fc4000f8e00ff */
[----:B------:R-:W-:Y:S01]  /*0930*/  @P1 IMAD.U32 R6, RZ, RZ, UR6 ;  /* 0x00000006ff061e24 */ /* 0x000fe2000f8e00ff */
[----:B------:R-:W-:Y:S01]  /*0940*/  @!P5 MOV R6, R5 ;  /* 0x000000050006d202 */ /* 0x000fe20000000f00 */
[----:B------:R-:W-:Y:S02]  /*0950*/  @!P4 IMAD.MOV.U32 R7, RZ, RZ, R2 ;  /* 0x000000ffff07c224 */ /* 0x000fe400078e0002 */
[----:B------:R-:W-:Y:S02]  /*0960*/  IMAD.U32 R4, RZ, RZ, UR4 ;  /* 0x00000004ff047e24 */ /* 0x000fe4000f8e00ff */
[----:B------:R0:W-:Y:S04]  /*0970*/  STL [R1+0x200], R6 ;  /* 0x0002000601007387 */ /* 0x0001e80000100800 */
[----:B------:R0:W-:Y:S01]  /*0980*/  STL [R1+0x204], R7 ;  /* 0x0002040701007387 */ /* 0x0001e20000100800 */
[----:B------:R-:W-:Y:S05]  /*0990*/  @!P3 BRA `(.L_x_5) ;  /* 0x00000000000cb947 */ /* 0x000fea0003800000 */
[----:B------:R-:W-:Y:S01]  /*09a0*/  UCGABAR_WAIT ;  /* 0x0000000000007dc7 */ /* 0x000fe20008000000 */
[----:B------:R-:W-:Y:S01]  /*09b0*/  CCTL.IVALL ;  /* 0x00000000ff00798f */ /* 0x000fe20002000000 */
[----:B------:R-:W-:Y:S05]  /*09c0*/  BRA `(.L_x_6) ;  /* 0x0000000000047947 */ /* 0x000fea0003800000 */
.L_x_5:
[----:B------:R-:W-:Y:S06]  /*09d0*/  BAR.SYNC.DEFER_BLOCKING 0x0 ;  /* 0x0000000000007b1d */ /* 0x000fec0000010000 */
.L_x_6:
[----:B------:R-:W-:Y:S05]  /*09e0*/  @!P2 BRA `(.L_x_7) ;  /* 0x00000220001ca947 */ /* 0x000fea0003800000 */
[----:B------:R-:W-:-:S06]  /*09f0*/  UISETP.GT.U32.AND UP0, UPT, UR16, 0x1, UPT ;  /* 0x000000011000788c */ /* 0x000fcc000bf04070 */
[----:B------:R-:W-:-:S13]  /*0a00*/  PLOP3.LUT P0, PT, PT, PT, UP0, 0x80, 0x0 ;  /* 0x000000000000781c */ /* 0x000fda0003f0f008 */
[----:B------:R-:W-:Y:S05]  /*0a10*/  @P0 EXIT ;  /* 0x000000000000094d */ /* 0x000fea0003800000 */
[----:B------:R-:W-:Y:S01]  /*0a20*/  ULDC.64 UR4, c[0x0][0x650] ;  /* 0x0001940000047ab9 */ /* 0x000fe20000000a00 */
[----:B------:R-:W-:Y:S01]  /*0a30*/  UMOV UR40, 0xffffffff ;  /* 0xffffffff00287882 */ /* 0x000fe20000000000 */
[----:B------:R-:W-:Y:S01]  /*0a40*/  ISETP.GE.U32.AND P0, PT, R7, UR4, PT ;  /* 0x0000000407007c0c */ /* 0x000fe2000bf06070 */
[----:B------:R-:W-:Y:S01]  /*0a50*/  UMOV UR41, 0xffffffff ;  /* 0xffffffff00297882 */ /* 0x000fe20000000000 */
[----:B------:R-:W-:Y:S01]  /*0a60*/  UMOV UR42, 0xffffffff ;  /* 0xffffffff002a7882 */ /* 0x000fe20000000000 */
[----:B------:R-:W-:Y:S02]  /*0a70*/  PRMT R0, RZ, 0x7610, R0 ;  /* 0x00007610ff007816 */ /* 0x000fe40000000000 */
[----:B------:R-:W-:-:S13]  /*0a80*/  ISETP.GE.U32.AND.EX P0, PT, R6, UR5, PT, P0 ;  /* 0x0000000506007c0c */ /* 0x000fda000bf06100 */
[----:B------:R-:W-:Y:S05]  /*0a90*/  @P0 BRA `(.L_x_8) ;  /* 0x0000000400480947 */ /* 0x000fea0003800000 */
[----:B------:R-:W-:Y:S01]  /*0aa0*/  ULDC.64 UR16, c[0x0][0x628] ;  /* 0x00018a0000107ab9 */ /* 0x000fe20000000a00 */
[C---:B------:R-:W-:Y:S01]  /*0ab0*/  R2UR UR19, R7.reuse ;  /* 0x00000000071372ca */ /* 0x040fe200000e0000 */
[----:B------:R-:W-:Y:S01]  /*0ac0*/  ULDC UR18, c[0x0][0x630] ;  /* 0x00018c0000127ab9 */ /* 0x000fe20000000800 */
[----:B------:R-:W-:Y:S02]  /*0ad0*/  ISETP.NE.U32.AND P0, PT, RZ, UR16, PT ;  /* 0x00000010ff007c0c */ /* 0x000fe4000bf05070 */
[----:B------:R-:W-:Y:S02]  /*0ae0*/  R2UR UR4, R7 ;  /* 0x00000000070472ca */ /* 0x000fe400000e0000 */
[----:B------:R-:W-:Y:S02]  /*0af0*/  ISETP.NE.AND.EX P0, PT, RZ, UR17, PT, P0 ;  /* 0x00000011ff007c0c */ /* 0x000fe4000bf05300 */
[----:B------:R-:W-:-:S11]  /*0b00*/  R2UR UR5, R6 ;  /* 0x00000000060572ca */ /* 0x000fd600000e0000 */
[----:B------:R-:W-:Y:S05]  /*0b10*/  @!P0 BRA `(.L_x_9) ;  /* 0x0000000000308947 */ /* 0x000fea0003800000 */
[----:B------:R-:W-:Y:S01]  /*0b20*/  R2UR UR4, R7 ;  /* 0x00000000070472ca */ /* 0x000fe200000e0000 */
[----:B------:R-:W-:Y:S01]  /*0b30*/  ULDC UR9, c[0x0][0x634] ;  /* 0x00018d0000097ab9 */ /* 0x000fe20000000800 */
[----:B------:R-:W-:-:S11]  /*0b40*/  R2UR UR13, R6 ;  /* 0x00000000060d72ca */ /* 0x000fd600000e0000 */
[----:B------:R-:W-:-:S04]  /*0b50*/  UIADD3 UR9, UP0, UR4, UR9, URZ ;  /* 0x0000000904097290 */ /* 0x000fc8000ff1e03f */
[----:B------:R-:W-:-:S04]  /*0b60*/  UIADD3.X UR13, URZ, UR13, URZ, UP0, !UPT ;  /* 0x0000000d3f0d7290 */ /* 0x000fc800087fe43f */
[----:B------:R-:W-:-:S04]  /*0b70*/  UIMAD.WIDE.U32 UR4, UR13, UR16, URZ ;  /* 0x000000100d0472a5 */ /* 0x000fc8000f8e003f */
[----:B------:R-:W-:Y:S02]  /*0b80*/  UIMAD.WIDE.U32 UR6, UP0, UR9, UR17, UR4 ;  /* 0x00000011090672a5 */ /* 0x000fe4000f800004 */
[----:B------:R-:W-:Y:S02]  /*0b90*/  UIMAD.WIDE.U32 UR4, UR9, UR16, URZ ;  /* 0x00000010090472a5 */ /* 0x000fe4000f8e003f */
[----:B------:R-:W-:Y:S02]  /*0ba0*/  UIADD3.X UR15, URZ, URZ, URZ, UP0, !UPT ;  /* 0x0000003f3f0f7290 */ /* 0x000fe400087fe43f */
[----:B------:R-:W-:Y:S01]  /*0bb0*/  UIADD3 URZ, UP0, UR5, UR6, URZ ;  /* 0x00000006053f7290 */ /* 0x000fe2000ff1e03f */
[----:B------:R-:W-:-:S03]  /*0bc0*/  UMOV UR14, UR7 ;  /* 0x00000007000e7c82 */ /* 0x000fc60008000000 */
[----:B------:R-:W-:-:S12]  /*0bd0*/  UIMAD.WIDE.U32.X UR4, UR13, UR17, UR14, UP0 ;  /* 0x000000110d0472a5 */ /* 0x000fd800080e040e */
.L_x_9:
[----:B------:R-:W-:Y:S01]  /*0be0*/  USHF.R.U64 UR42, UR4, UR18, UR5 ;  /* 0x00000012042a7299 */ /* 0x000fe20008001205 */
[----:B------:R-:W-:Y:S01]  /*0bf0*/  R2UR UR7, R6 ;  /* 0x00000000060772ca */ /* 0x000fe200000e0000 */
[----:B------:R-:W-:Y:S02]  /*0c00*/  USHF.R.U32.HI UR4, URZ, UR18, UR5 ;  /* 0x000000123f047299 */ /* 0x000fe40008011605 */
[----:B------:R-:W-:Y:S01]  /*0c10*/  UIADD3 UR5, UP0, URZ, -UR42, URZ ;  /* 0x8000002a3f057290 */ /* 0x000fe2000ff1e03f */
[----:B------:R-:W-:Y:S01]  /*0c20*/  ULDC.64 UR14, c[0x0][0x620] ;  /* 0x00018800000e7ab9 */ /* 0x000fe20000000a00 */
[----:B------:R-:W-:Y:S02]  /*0c30*/  UMOV UR6, UR19 ;  /* 0x0000001300067c82 */ /* 0x000fe40008000000 */
[----:B------:R-:W-:Y:S01]  /*0c40*/  UIADD3.X UR4, URZ, ~UR4, URZ, UP0, !UPT ;  /* 0x800000043f047290 */ /* 0x000fe200087fe43f */
[----:B------:R-:W-:Y:S01]  /*0c50*/  ULDC UR9, c[0x0][0x618] ;  /* 0x0001860000097ab9 */ /* 0x000fe20000000800 */
[----:B------:R-:W-:-:S02]  /*0c60*/  UIMAD UR12, UR11, UR12, UR10 ;  /* 0x0000000c0b0c72a4 */ /* 0x000fc4000f8e020a */
[----:B------:R-:W-:Y:S02]  /*0c70*/  UIMAD UR4, UR4, UR14, URZ ;  /* 0x0000000e040472a4 */ /* 0x000fe4000f8e023f */
[----:B------:R-:W-:Y:S02]  /*0c80*/  UIMAD.WIDE.U32 UR6, UR5, UR14, UR6 ;  /* 0x0000000e050672a5 */ /* 0x000fe4000f8e0006 */
[----:B------:R-:W-:Y:S01]  /*0c90*/  UIMAD UR4, UR5, UR15, UR4 ;  /* 0x0000000f050472a4 */ /* 0x000fe2000f8e0204 */
[----:B------:R-:W-:Y:S01]  /*0ca0*/  ULDC UR10, c[0x0][0x608] ;  /* 0x00018200000a7ab9 */ /* 0x000fe20000000800 */
[----:B------:R-:W-:Y:S02]  /*0cb0*/  ULDC UR18, c[0x0][0x658] ;  /* 0x0001960000127ab9 */ /* 0x000fe40000000800 */
[----:B------:R-:W-:Y:S01]  /*0cc0*/  UIADD3 UR7, UR7, UR4, URZ ;  /* 0x0000000407077290 */ /* 0x000fe2000fffe03f */
[----:B------:R-:W-:Y:S02]  /*0cd0*/  UMOV UR11, 0xffffffff ;  /* 0xffffffff000b7882 */ /* 0x000fe40000000000 */
[----:B------:R-:W-:Y:S01]  /*0ce0*/  ULDC.64 UR4, c[0x0][0x640] ;  /* 0x0001900000047ab9 */ /* 0x000fe20000000a00 */
[----:B------:R-:W-:Y:S01]  /*0cf0*/  USHF.R.U64 UR16, UR6, UR9, UR7 ;  /* 0x0000000906107299 */ /* 0x000fe20008001207 */
[----:B------:R-:W-:Y:S01]  /*0d00*/  ISETP.NE.U32.AND P0, PT, RZ, UR4, PT ;  /* 0x00000004ff007c0c */ /* 0x000fe2000bf05070 */
[----:B------:R-:W-:-:S02]  /*0d10*/  USHF.R.U32.HI UR7, URZ, UR9, UR7 ;  /* 0x000000093f077299 */ /* 0x000fc40008011607 */
[----:B------:R-:W-:Y:S01]  /*0d20*/  USHF.L.U32 UR6, UR11, UR18, URZ ;  /* 0x000000120b067299 */ /* 0x000fe2000800063f */
[----:B------:R-:W-:Y:S01]  /*0d30*/  ISETP.NE.AND.EX P0, PT, RZ, UR5, PT, P0 ;  /* 0x00000005ff007c0c */ /* 0x000fe2000bf05300 */
[----:B------:R-:W-:Y:S02]  /*0d40*/  USHF.R.U64 UR22, UR16, UR10, UR7 ;  /* 0x0000000a10167299 */ /* 0x000fe40008001207 */
[----:B------:R-:W-:Y:S02]  /*0d50*/  USHF.R.U32.HI UR7, URZ, UR10, UR7 ;  /* 0x0000000a3f077299 */ /* 0x000fe40008011607 */
[----:B------:R-:W-:Y:S02]  /*0d60*/  UISETP.NE.AND UP1, UPT, UR39, URZ, UPT ;  /* 0x0000003f2700728c */ /* 0x000fe4000bf25270 */
[----:B------:R-:W-:Y:S01]  /*0d70*/  USHF.R.U64 UR23, UR22, UR18, UR7 ;  /* 0x0000001216177299 */ /* 0x000fe20008001207 */
[----:B------:R-:W-:Y:S01]  /*0d80*/  ULDC UR17, c[0x0][0x600] ;  /* 0x0001800000117ab9 */ /* 0x000fe20000000800 */
[----:B------:R-:W-:-:S02]  /*0d90*/  ULOP3.LUT UR13, URZ, UR6, URZ, 0x33, !UPT ;  /* 0x000000063f0d7292 */ /* 0x000fc4000f8e333f */
[----:B------:R-:W-:Y:S02]  /*0da0*/  UIADD3 UR15, UR17, -0x1, URZ ;  /* 0xffffffff110f7890 */ /* 0x000fe4000fffe03f */
[----:B------:R-:W-:Y:S02]  /*0db0*/  USEL UR12, UR8, UR12, !UP1 ;  /* 0x0000000c080c7287 */ /* 0x000fe4000c800000 */
[----:B------:R-:W-:Y:S01]  /*0dc0*/  USHF.R.U32.HI UR7, URZ, UR18, UR7 ;  /* 0x000000123f077299 */ /* 0x000fe20008011607 */
[----:B------:R-:W-:Y:S01]  /*0dd0*/  ULDC UR19, c[0x0][0x648] ;  /* 0x0001920000137ab9 */ /* 0x000fe20000000800 */
[----:B------:R-:W-:Y:S01]  /*0de0*/  ULDC UR20, c[0x0][0x638] ;  /* 0x00018e0000147ab9 */ /* 0x000fe20000000800 */
[----:B------:R-:W-:Y:S01]  /*0df0*/  UMOV UR21, 0x1 ;  /* 0x0000000100157882 */ /* 0x000fe20000000000 */
[----:B------:R-:W-:Y:S01]  /*0e00*/  UMOV UR6, UR23 ;  /* 0x0000001700067c82 */ /* 0x000fe20008000000 */
[----:B------:R-:W-:Y:S07]  /*0e10*/  @!P0 BRA `(.L_x_10) ;  /* 0x0000000000308947 */ /* 0x000fee0003800000 */
[----:B------:R-:W-:Y:S02]  /*0e20*/  ULDC UR10, c[0x0][0x64c] ;  /* 0x00019300000a7ab9 */ /* 0x000fe40000000800 */
        /* <DEDUP_REMOVED lines=8> */
[----:B------:R-:W-:-:S07]  /*0eb0*/  UIMAD.WIDE.U32.X UR4, UR14, UR5, UR10, UP0 ;  /* 0x000000050e0472a5 */ /* 0x000fce00080e040a */
[----:B------:R-:W-:Y:S01]  /*0ec0*/  UMOV UR6, UR4 ;  /* 0x0000000400067c82 */ /* 0x000fe20008000000 */
[----:B------:R-:W-:-:S05]  /*0ed0*/  UMOV UR7, UR5 ;  /* 0x0000000500077c82 */ /* 0x000fca0008000000 */
.L_x_10:
[----:B------:R-:W-:Y:S01]  /*0ee0*/  USHF.R.U64 UR5, UR6, UR19, UR7 ;  /* 0x0000001306057299 */ /* 0x000fe20008001207 */
[----:B------:R-:W-:Y:S01]  /*0ef0*/  IMAD.MOV.U32 R0, RZ, RZ, 0x1 ;  /* 0x00000001ff007424 */ /* 0x000fe200078e00ff */
[----:B------:R-:W-:Y:S02]  /*0f00*/  USHF.L.U32 UR4, UR21, UR18, URZ ;  /* 0x0000001215047299 */ /* 0x000fe4000800063f */
[----:B------:R-:W-:Y:S02]  /*0f10*/  ULOP3.LUT UR13, UR22, UR13, URZ, 0xc0, !UPT ;  /* 0x0000000d160d7292 */ /* 0x000fe4000f8ec03f */
[----:B------:R-:W-:Y:S02]  /*0f20*/  UIADD3 UR6, -UR5, URZ, URZ ;  /* 0x0000003f05067290 */ /* 0x000fe4000fffe13f */
[----:B------:R-:W-:Y:S02]  /*0f30*/  UIMAD UR13, UR4, UR5, UR13 ;  /* 0x00000005040d72a4 */ /* 0x000fe4000f8e020d */
[----:B------:R-:W-:-:S02]  /*0f40*/  ULOP3.LUT UR15, UR16, UR15, URZ, 0xc0, !UPT ;  /* 0x0000000f100f7292 */ /* 0x000fc4000f8ec03f */
[----:B------:R-:W-:Y:S01]  /*0f50*/  UIMAD UR4, UR6, UR20, UR23 ;  /* 0x00000014060472a4 */ /* 0x000fe2000f8e0217 */
[----:B------:R-:W-:Y:S01]  /*0f60*/  ULDC UR5, c[0x0][0x610] ;  /* 0x0001840000057ab9 */ /* 0x000fe20000000800 */
[----:B------:R-:W-:Y:S02]  /*0f70*/  UISETP.NE.AND UP0, UPT, UR39, URZ, UPT ;  /* 0x0000003f2700728c */ /* 0x000fe4000bf05270 */
[----:B------:R-:W-:Y:S02]  /*0f80*/  UIMAD UR12, UR13, UR5, UR12 ;  /* 0x000000050d0c72a4 */ /* 0x000fe4000f8e020c */
[----:B------:R-:W-:-:S04]  /*0f90*/  UIMAD UR4, UR4, UR17, UR15 ;  /* 0x00000011040472a4 */ /* 0x000fc8000f8e020f */
[----:B------:R-:W-:Y:S02]  /*0fa0*/  USEL UR41, UR4, UR12, !UP0 ;  /* 0x0000000c04297287 */ /* 0x000fe4000c000000 */
[----:B------:R-:W-:-:S12]  /*0fb0*/  USEL UR40, UR12, UR4, !UP0 ;  /* 0x000000040c287287 */ /* 0x000fd8000c000000 */
.L_x_8:
[----:B------:R-:W-:-:S08]  /*0fc0*/  NOP ;  /* 0x0000000000007918 */ /* 0x000fd00000000000 */
[----:B------:R-:W1:Y:S02]  /*0fd0*/  USETMAXREG.TRY_ALLOC.CTAPOOL UP0, 0xf0 ;  /* 0x000000f0000079c8 */ /* 0x000e640008000600 */
[----:B-1----:R-:W-:-:S13]  /*0fe0*/  PLOP3.LUT P0, PT, PT, PT, UP0, 0x80, 0x0 ;  /* 0x000000000000781c */ /* 0x002fda0003f0f008 */
[----:B------:R-:W-:Y:S05]  /*0ff0*/  @!P0 BRA `(.L_x_8) ;  /* 0xfffffffc00f08947 */ /* 0x000fea000383ffff */
[----:B------:R-:W-:Y:S01]  /*1000*/  ULDC.64 UR4, c[0x0][0x598] ;  /* 0x0001660000047ab9 */ /* 0x000fe20000000a00 */
[----:B------:R-:W-:Y:S01]  /*1010*/  ULDC.64 UR44, c[0x0][0x208] ;  /* 0x00008200002c7ab9 */ /* 0x000fe20000000a00 */
[----:B------:R-:W-:-:S04]  /*1020*/  ISETP.NE.U32.AND P0, PT, RZ, UR4, PT ;  /* 0x00000004ff007c0c */ /* 0x000fc8000bf05070 */
[----:B------:R-:W-:-:S13]  /*1030*/  ISETP.NE.AND.EX P0, PT, RZ, UR5, PT, P0 ;  /* 0x00000005ff007c0c */ /* 0x000fda000bf05300 */
[----:B------:R-:W-:Y:S05]  /*1040*/  @!P0 BRA `(.L_x_11) ;  /* 0x00000000001c8947 */ /* 0x000fea0003800000 */
[----:B------:R-:W1:Y:S02]  /*1050*/  LDC.64 R2, c[0x0][0x598] ;  /* 0x00016600ff027b82 */ /* 0x000e640000000a00 */
[----:B-1----:R-:W2:Y:S02]  /*1060*/  LDG.E.64 R2, desc[UR44][R2.64] ;  /* 0x0000002c02027981 */ /* 0x002ea4000c1e1b00 */
[----:B--2---:R-:W-:-:S04]  /*1070*/  ISETP.NE.U32.AND P0, PT, R2, RZ, PT ;  /* 0x000000ff0200720c */ /* 0x004fc80003f05070 */
[----:B------:R-:W-:-:S13]  /*1080*/  ISETP.NE.AND.EX P0, PT, R3, RZ, PT, P0 ;  /* 0x000000ff0300720c */ /* 0x000fda0003f05300 */
[----:B------:R-:W-:Y:S05]  /*1090*/  @!P0 BRA `(.L_x_11) ;  /* 0x0000000000088947 */ /* 0x000fea0003800000 */
[----:B------:R1:W5:Y:S01]  /*10a0*/  LD.E R2, desc[UR44][R2.64] ;  /* 0x0000002c02027980 */ /* 0x000362000c101900 */
[----:B------:R-:W-:Y:S05]  /*10b0*/  BRA `(.L_x_12) ;  /* 0x0000000000247947 */ /* 0x000fea0003800000 */
.L_x_11:
[----:B------:R-:W-:Y:S02]  /*10c0*/  ULDC.64 UR4, c[0x0][0x588] ;  /* 0x0001620000047ab9 */ /* 0x000fe40000000a00 */
[----:B------:R-:W-:-:S04]  /*10d0*/  ISETP.NE.U32.AND P0, PT, RZ, UR4, PT ;  /* 0x00000004ff007c0c */ /* 0x000fc8000bf05070 */
[----:B------:R-:W-:-:S13]  /*10e0*/  ISETP.NE.AND.EX P0, PT, RZ, UR5, PT, P0 ;  /* 0x00000005ff007c0c */ /* 0x000fda000bf05300 */
[----:B------:R-:W-:Y:S05]  /*10f0*/  @!P0 BRA `(.L_x_13) ;  /* 0x00000000000c8947 */ /* 0x000fea0003800000 */
[----:B------:R-:W1:Y:S02]  /*1100*/  LDC.64 R2, c[0x0][0x588] ;  /* 0x00016200ff027b82 */ /* 0x000e640000000a00 */
[----:B-1----:R2:W5:Y:S01]  /*1110*/  LDG.E R2, desc[UR44][R2.64] ;  /* 0x0000002c02027981 */ /* 0x002562000c1e1900 */
[----:B------:R-:W-:Y:S05]  /*1120*/  BRA `(.L_x_12) ;  /* 0x0000000000087947 */ /* 0x000fea0003800000 */
.L_x_13:
[----:B------:R-:W-:Y:S02]  /*1130*/  ULDC UR4, c[0x0][0x580] ;  /* 0x0001600000047ab9 */ /* 0x000fe40000000800 */
[----:B------:R-:W-:-:S07]  /*1140*/  IMAD.U32 R2, RZ, RZ, UR4 ;  /* 0x00000004ff027e24 */ /* 0x000fce000f8e00ff */
.L_x_12:
[----:B------:R-:W-:Y:S02]  /*1150*/  ULDC.64 UR4, c[0x0][0x5a0] ;  /* 0x0001680000047ab9 */ /* 0x000fe40000000a00 */
[----:B------:R-:W-:-:S04]  /*1160*/  ISETP.NE.U32.AND P0, PT, RZ, UR4, PT ;  /* 0x00000004ff007c0c */ /* 0x000fc8000bf05070 */
[----:B------:R-:W-:-:S13]  /*1170*/  ISETP.NE.AND.EX P0, PT, RZ, UR5, PT, P0 ;  /* 0x00000005ff007c0c */ /* 0x000fda000bf05300 */
[----:B------:R-:W-:Y:S05]  /*1180*/  @!P0 BRA `(.L_x_14) ;  /* 0x00000000001c8947 */ /* 0x000fea0003800000 */
[----:B------:R-:W3:Y:S02]  /*1190*/  LDC.64 R4, c[0x0][0x5a0] ;  /* 0x00016800ff047b82 */ /* 0x000ee40000000a00 */
[----:B---3--:R-:W3:Y:S02]  /*11a0*/  LDG.E.64 R4, desc[UR44][R4.64] ;  /* 0x0000002c04047981 */ /* 0x008ee4000c1e1b00 */
[----:B---3--:R-:W-:-:S04]  /*11b0*/  ISETP.NE.U32.AND P0, PT, R4, RZ, PT ;  /* 0x000000ff0400720c */ /* 0x008fc80003f05070 */
[----:B------:R-:W-:-:S13]  /*11c0*/  ISETP.NE.AND.EX P0, PT, R5, RZ, PT, P0 ;  /* 0x000000ff0500720c */ /* 0x000fda0003f05300 */
[----:B------:R-:W-:Y:S05]  /*11d0*/  @!P0 BRA `(.L_x_14) ;  /* 0x0000000000088947 */ /* 0x000fea0003800000 */
[----:B------:R3:W5:Y:S01]  /*11e0*/  LD.E R16, desc[UR44][R4.64] ;  /* 0x0000002c04107980 */ /* 0x000762000c101900 */
[----:B------:R-:W-:Y:S05]  /*11f0*/  BRA `(.L_x_15) ;  /* 0x0000000000247947 */ /* 0x000fea0003800000 */
.L_x_14:
[----:B------:R-:W-:Y:S02]  /*1200*/  ULDC.64 UR4, c[0x0][0x590] ;  /* 0x0001640000047ab9 */ /* 0x000fe40000000a00 */
[----:B------:R-:W-:-:S04]  /*1210*/  ISETP.NE.U32.AND P0, PT, RZ, UR4, PT ;  /* 0x00000004ff007c0c */ /* 0x000fc8000bf05070 */
[----:B------:R-:W-:-:S13]  /*1220*/  ISETP.NE.AND.EX P0, PT, RZ, UR5, PT, P0 ;  /* 0x00000005ff007c0c */ /* 0x000fda000bf05300 */
[----:B------:R-:W-:Y:S05]  /*1230*/  @!P0 BRA `(.L_x_16) ;  /* 0x00000000000c8947 */ /* 0x000fea0003800000 */
[----:B------:R-:W3:Y:S02]  /*1240*/  LDC.64 R4, c[0x0][0x590] ;  /* 0x00016400ff047b82 */ /* 0x000ee40000000a00 */
[----:B---3--:R4:W5:Y:S01]  /*1250*/  LDG.E R16, desc[UR44][R4.64] ;  /* 0x0000002c04107981 */ /* 0x008962000c1e1900 */
[----:B------:R-:W-:Y:S05]  /*1260*/  BRA `(.L_x_15) ;  /* 0x0000000000087947 */ /* 0x000fea0003800000 */
.L_x_16:
[----:B------:R-:W-:Y:S02]  /*1270*/  ULDC UR4, c[0x0][0x584] ;  /* 0x0001610000047ab9 */ /* 0x000fe40000000800 */
[----:B------:R-:W-:-:S07]  /*1280*/  IMAD.U32 R16, RZ, RZ, UR4 ;  /* 0x00000004ff107e24 */ /* 0x000fce000f8e00ff */
.L_x_15:
[----:B------:R-:W-:-:S13]  /*1290*/  LOP3.LUT P0, RZ, R0, 0xff, RZ, 0xc0, !PT ;  /* 0x000000ff00ff7812 */ /* 0x000fda000780c0ff */
[----:B------:R-:W-:Y:S05]  /*12a0*/  @!P0 EXIT ;  /* 0x000000000000894d */ /* 0x000fea0003800000 */
[----:B------:R-:W-:Y:S01]  /*12b0*/  ULDC UR4, c[0x0][0x28c] ;  /* 0x0000a30000047ab9 */ /* 0x000fe20000000800 */
[----:B------:R-:W-:Y:S01]  /*12c0*/  UMOV UR36, URZ ;  /* 0x0000003f00247c82 */ /* 0x000fe20008000000 */
[----:B------:R-:W-:Y:S01]  /*12d0*/  UIADD3 UR4, UR4, 0x7f, URZ ;  /* 0x0000007f04047890 */ /* 0x000fe2000fffe03f */
[----:B------:R-:W-:-:S03]  /*12e0*/  UMOV UR37, URZ ;  /* 0x0000003f00257c82 */ /* 0x000fc60008000000 */
[----:B------:R-:W-:-:S04]  /*12f0*/  USHF.R.S32.HI UR5, URZ, 0x1f, UR4 ;  /* 0x0000001f3f057899 */ /* 0x000fc80008011404 */
[----:B------:R-:W-:-:S04]  /*1300*/  ULEA.HI UR5, UR5, UR4, URZ, 0x7 ;  /* 0x0000000405057291 */ /* 0x000fc8000f8f383f */
[----:B------:R-:W-:-:S12]  /*1310*/  USHF.R.S32.HI UR43, URZ, 0x7, UR5 ;  /* 0x000000073f2b7899 */ /* 0x000fd80008011405 */
.L_x_546:
[----:B------:R-:W0:Y:S01]  /*1320*/  S2R R0, SR_TID.X ;  /* 0x0000000000007919 */ /* 0x000e220000002100 */
[----:B-1----:R-:W1:Y:S01]  /*1330*/  S2UR UR7, SR_CgaCtaId ;  /* 0x00000000000779c3 */ /* 0x002e620000008800 */
[----:B------:R-:W-:Y:S02]  /*1340*/  UMOV UR6, 0x400 ;  /* 0x0000040000067882 */ /* 0x000fe40000000000 */
[----:B-1----:R-:W-:Y:S01]  /*1350*/  ULEA UR6, UR7, UR6, 0x18 ;  /* 0x0000000607067291 */ /* 0x002fe2000f8ec03f */
[----:B0-----:R-:W-:-:S04]  /*1360*/  LOP3.LUT R0, R0, 0x80, RZ, 0xc0, !PT ;  /* 0x0000008000007812 */ /* 0x001fc800078ec0ff */
[----:B------:R-:W-:-:S06]  /*1370*/  SHF.R.U32.HI R0, RZ, 0x7, R0 ;  /* 0x00000007ff007819 */ /* 0x000fcc0000011600 */
[----:B------:R-:W0:Y:S02]  /*1380*/  SHFL.IDX PT, R0, R0, RZ, 0x1f ;  /* 0x00001fff00007589 */ /* 0x000e2400000e0000 */
[----:B0-----:R-:W-:-:S13]  /*1390*/  R2UR UR4, R0 ;  /* 0x00000000000472ca */ /* 0x001fda00000e0000 */
[----:B------:R-:W-:-:S04]  /*13a0*/  ULEA.HI UR5, UR4, UR4, URZ, 0x1 ;  /* 0x0000000404057291 */ /* 0x000fc8000f8f083f */
[----:B------:R-:W-:-:S04]  /*13b0*/  ULOP3.LUT UR5, UR5, 0x7fffe, URZ, 0xc0, !UPT ;  /* 0x0007fffe05057892 */ /* 0x000fc8000f8ec03f */
[----:B------:R-:W-:-:S03]  /*13c0*/  UIADD3 UR5, UR4, -UR5, URZ ;  /* 0x8000000504057290 */ /* 0x000fc6000fffe03f */
[----:B------:R-:W-:Y:S01]  /*13d0*/  ULDC UR4, c[0x0][0x28c] ;  /* 0x0000a30000047ab9 */ /* 0x000fe20000000800 */
[----:B------:R-:W-:Y:S01]  /*13e0*/  ULEA UR5, UR5, UR6, 0xd ;  /* 0x0000000605057291 */ /* 0x000fe2000f8e683f */
[----:B------:R-:W-:-:S03]  /*13f0*/  ISETP.LT.AND P0, PT, RZ, UR4, PT ;  /* 0x00000004ff007c0c */ /* 0x000fc6000bf01270 */
[----:B------:R-:W-:-:S04]  /*1400*/  UIADD3 UR5, UR5, 0x100, URZ ;  /* 0x0000010005057890 */ /* 0x000fc8000fffe03f */
[----:B------:R-:W-:-:S04]  /*1410*/  USHF.R.U32.HI UR5, URZ, 0x4, UR5 ;  /* 0x000000043f057899 */ /* 0x000fc80008011605 */
[----:B------:R-:W-:Y:S02]  /*1420*/  ULOP3.LUT UR46, UR5, 0x3fff, URZ, 0xc0, !UPT ;  /* 0x00003fff052e7892 */ /* 0x000fe4000f8ec03f */
[----:B---3--:R-:W-:Y:S10]  /*1430*/  @P0 BRA `(.L_x_17) ;  /* 0x0000000000400947 */ /* 0x008ff40003800000 */
[----:B------:R-:W-:Y:S01]  /*1440*/  MOV R0, 0x0 ;  /* 0x0000000000007802 */ /* 0x000fe20000000f00 */
[----:B------:R-:W-:Y:S01]  /*1450*/  ULDC.64 UR4, c[0x4][0x68] ;  /* 0x01001a0000047ab9 */ /* 0x000fe20000000a00 */
[----:B------:R-:W-:Y:S01]  /*1460*/  ULDC.64 UR6, c[0x4][0x8] ;  /* 0x0100020000067ab9 */ /* 0x000fe20000000a00 */
[----:B---34-:R-:W-:Y:S01]  /*1470*/  MOV R4, UR4 ;  /* 0x0000000400047c02 */ /* 0x018fe20008000f00 */
[----:B------:R0:W1:Y:S01]  /*1480*/  LDC.64 R14, c[0x4][R0] ;  /* 0x01000000000e7b82 */ /* 0x0000620000000a00 */
[----:B------:R-:W-:Y:S01]  /*1490*/  IMAD.U32 R5, RZ, RZ, UR5 ;  /* 0x00000005ff057e24 */ /* 0x000fe2000f8e00ff */
[----:B------:R-:W-:Y:S01]  /*14a0*/  ULDC.64 UR4, c[0x4][0x70] ;  /* 0x01001c0000047ab9 */ /* 0x000fe20000000a00 */
[----:B------:R-:W-:Y:S01]  /*14b0*/  MOV R10, UR6 ;  /* 0x00000006000a7c02 */ /* 0x000fe20008000f00 */
[----:B------:R-:W-:Y:S01]  /*14c0*/  IMAD.U32 R6, RZ, RZ, UR4 ;  /* 0x00000004ff067e24 */ /* 0x000fe2000f8e00ff */
[----:B------:R-:W-:Y:S01]  /*14d0*/  MOV R13, RZ ;  /* 0x000000ff000d7202 */ /* 0x000fe20000000f00 */
[----:B------:R-:W-:-:S02]  /*14e0*/  IMAD.U32 R7, RZ, RZ, UR5 ;  /* 0x00000005ff077e24 */ /* 0x000fc4000f8e00ff */
[----:B------:R-:W-:Y:S02]  /*14f0*/  IMAD.U32 R11, RZ, RZ, UR7 ;  /* 0x00000007ff0b7e24 */ /* 0x000fe4000f8e00ff */
[----:B------:R-:W-:Y:S02]  /*1500*/  IMAD.MOV.U32 R8, RZ, RZ, 0x1e1 ;  /* 0x000001e1ff087424 */ /* 0x000fe400078e00ff */
[----:B0-----:R-:W-:-:S07]  /*1510*/  IMAD.MOV.U32 R12, RZ, RZ, 0x1 ;  /* 0x00000001ff0c7424 */ /* 0x001fce00078e00ff */
[----:B------:R-:W-:-:S07]  /*1520*/  LEPC R20, `(.L_x_17) ;  /* 0x000000001014794e */ /* 0x000fce0000000000 */
[----:B-12--5:R-:W-:Y:S05]  /*1530*/  CALL.ABS.NOINC R14 ;  /* 0x000000000e007343 */ /* 0x026fea0003c00000 */
.L_x_17:
[----:B------:R-:W-:-:S06]  /*1540*/  ULOP3.LUT UR4, UR38, 0x1, URZ, 0xfc, !UPT ;  /* 0x0000000126047892 */ /* 0x000fcc000f8efc3f */
[----:B------:R-:W-:-:S05]  /*1550*/  IMAD.U32 R0, RZ, RZ, UR4 ;  /* 0x00000004ff007e24 */ /* 0x000fca000f8e00ff */
[----:B------:R-:W-:-:S13]  /*1560*/  ISETP.NE.AND P0, PT, R0, 0x3, PT ;  /* 0x000000030000780c */ /* 0x000fda0003f05270 */
[----:B------:R-:W-:Y:S05]  /*1570*/  @!P0 BRA `(.L_x_18) ;  /* 0x0000000000048947 */ /* 0x000fea0003800000 */
[----:B------:R-:W-:Y:S01]  /*1580*/  BPT.TRAP 0x1 ;  /* 0x000000040000795c */ /* 0x000fe20000300000 */
.L_x_18:
[----:B------:R-:W0:Y:S01]  /*1590*/  S2UR UR5, SR_CgaCtaId ;  /* 0x00000000000579c3 */ /* 0x000e220000008800 */
[----:B------:R-:W-:Y:S01]  /*15a0*/  UMOV UR4, 0x400 ;  /* 0x0000040000047882 */ /* 0x000fe20000000000 */
[----:B--2---:R-:W-:Y:S02]  /*15b0*/  IMAD.U32 R3, RZ, RZ, UR36 ;  /* 0x00000024ff037e24 */ /* 0x004fe4000f8e00ff */
[----:B---34-:R-:W-:-:S03]  /*15c0*/  IMAD.U32 R5, RZ, RZ, UR37 ;  /* 0x00000025ff057e24 */ /* 0x018fc6000f8e00ff */
[----:B------:R-:W-:Y:S01]  /*15d0*/  SHF.L.U32 R3, R3, 0x1f, RZ ;  /* 0x0000001f03037819 */ /* 0x000fe200000006ff */
[----:B0-----:R-:W-:-:S06]  /*15e0*/  ULEA UR4, UR5, UR4, 0x18 ;  /* 0x0000000405047291 */ /* 0x001fcc000f8ec03f */
[----:B------:R-:W-:-:S05]  /*15f0*/  MOV R0, UR4 ;  /* 0x0000000400007c02 */ /* 0x000fca0008000f00 */
[----:B------:R-:W-:-:S04]  /*1600*/  IMAD R4, R5, 0x8, R0 ;  /* 0x0000000805047824 */ /* 0x000fc800078e0200 */
[----:B------:R0:W1:Y:S01]  /*1610*/  SYNCS.PHASECHK.TRANS64.TRYWAIT P1, [R4+URZ], R3 ;  /* 0x00000003040075a7 */ /* 0x000062000802017f */
[----:B------:R-:W-:Y:S05]  /*1620*/  @!P0 BRA `(.L_x_19) ;  /* 0x0000000000048947 */ /* 0x000fea0003800000 */
[----:B------:R-:W-:Y:S01]  /*1630*/  BPT.TRAP 0x1 ;  /* 0x000000040000795c */ /* 0x000fe20000300000 */
.L_x_19:
[----:B-1----:R-:W-:Y:S05]  /*1640*/  @P1 BRA `(.L_x_20) ;  /* 0x0000000000081947 */ /* 0x002fea0003800000 */
[----:B------:R-:W1:Y:S02]  /*1650*/  SYNCS.PHASECHK.TRANS64.TRYWAIT P1, [R4+URZ], R3 ;  /* 0x00000003040075a7 */ /* 0x000e64000802017f */
[----:B-1----:R-:W-:Y:S05]  /*1660*/  @!P1 BRA `(.L_x_21) ;  /* 0x0000022800d09947 */ /* 0x002fea0003800000 */
.L_x_20:
[----:B------:R-:W-:-:S04]  /*1670*/  UISETP.LT.AND UP0, UPT, UR43, 0x1, UPT ;  /* 0x000000012b00788c */ /* 0x000fc8000bf01270 */
[----:B------:R-:W-:-:S06]  /*1680*/  USEL UR4, UR43, 0x1, UP0 ;  /* 0x000000012b047887 */ /* 0x000fcc0008000000 */
[----:B01----:R-:W-:Y:S01]  /*1690*/  IMAD.U32 R3, RZ, RZ, UR4 ;  /* 0x00000004ff037e24 */ /* 0x003fe2000f8e00ff */
[----:B------:R-:W-:Y:S05]  /*16a0*/  WARPSYNC.ALL ;  /* 0x0000000000007948 */ /* 0x000fea0003800000 */
[----:B------:R-:W-:-:S04]  /*16b0*/  IADD3 R3, -R3, UR43, RZ ;  /* 0x0000002b03037c10 */ /* 0x000fc8000fffe1ff */
[----:B------:R-:W-:Y:S02]  /*16c0*/  ISETP.GE.AND P1, PT, R3, 0x1, PT ;  /* 0x000000010300780c */ /* 0x000fe40003f26270 */
[----:B------:R-:W-:Y:S01]  /*16d0*/  R2UR UR4, R0 ;  /* 0x00000000000472ca */ /* 0x000fe200000e0000 */
[----:B------:R-:W-:Y:S01]  /*16e0*/  WARPGROUP.ARRIVE ;  /* 0x00000000000079c5 */ /* 0x000fe20000000000 */
[----:B------:R-:W-:Y:S01]  /*16f0*/  UMOV UR9, 0x40000040 ;  /* 0x4000004000097882 */ /* 0x000fe20000000000 */
[----:B------:R-:W-:Y:S01]  /*1700*/  UMOV UR11, 0x40000040 ;  /* 0x40000040000b7882 */ /* 0x000fe20000000000 */
[----:B------:R-:W-:Y:S01]  /*1710*/  STL [R1+0x2c8], R17 ;  /* 0x0002c81101007387 */ /* 0x000fe20000100800 */
[----:B------:R-:W-:Y:S01]  /*1720*/  UMOV UR15, UR11 ;  /* 0x0000000b000f7c82 */ /* 0x000fe20008000000 */
[----:B------:R-:W-:Y:S02]  /*1730*/  UMOV UR13, 0x40000040 ;  /* 0x40000040000d7882 */ /* 0x000fe40000000000 */
[----:B-----5:R-:W-:Y:S04]  /*1740*/  STL [R1+0x2c4], R16 ;  /* 0x0002c41001007387 */ /* 0x020fe80000100800 */
[----:B------:R0:W-:Y:S01]  /*1750*/  STL [R1+0x2c0], R3 ;  /* 0x0002c00301007387 */ /* 0x0001e20000100800 */
[----:B------:R-:W-:-:S03]  /*1760*/  UIADD3 UR4, UR4, 0x30100, URZ ;  /* 0x0003010004047890 */ /* 0x000fc6000fffe03f */
[----:B------:R1:W-:Y:S01]  /*1770*/  STL [R1+0x2bc], R2 ;  /* 0x0002bc0201007387 */ /* 0x0003e20000100800 */
[----:B------:R-:W-:-:S03]  /*1780*/  USHF.R.U32.HI UR4, URZ, 0x4, UR4 ;  /* 0x000000043f047899 */ /* 0x000fc60008011604 */
[----:B------:R2:W-:Y:S01]  /*1790*/  STL [R1+0x2cc], R0 ;  /* 0x0002cc0001007387 */ /* 0x0005e20000100800 */
[----:B------:R-:W-:Y:S02]  /*17a0*/  ULOP3.LUT UR5, UR4, 0x3fff, URZ, 0xc0, !UPT ;  /* 0x00003fff04057892 */ /* 0x000fe4000f8ec03f */
[----:B------:R-:W-:Y:S02]  /*17b0*/  ULOP3.LUT UR4, UR46, 0x10000, URZ, 0xfc, !UPT ;  /* 0x000100002e047892 */ /* 0x000fe4000f8efc3f */
[----:B------:R-:W-:Y:S02]  /*17c0*/  ULOP3.LUT UR5, UR5, 0x10000, URZ, 0xfc, !UPT ;  /* 0x0001000005057892 */ /* 0x000fe4000f8efc3f */
[----:B------:R-:W-:Y:S02]  /*17d0*/  ULEA UR8, UR37, UR4, 0xc ;  /* 0x0000000425087291 */ /* 0x000fe4000f8e603f */
[----:B------:R-:W-:Y:S02]  /*17e0*/  ULEA UR6, UR37, UR5, 0xc ;  /* 0x0000000525067291 */ /* 0x000fe4000f8e603f */
[----:B------:R-:W-:-:S05]  /*17f0*/  UIADD3 UR12, UR8, 0x400, URZ ;  /* 0x00000400080c7890 */ /* 0x000fca000fffe03f */
[----:B------:R-:W-:Y:S02]  /*1800*/  UMOV UR10, UR6 ;  /* 0x00000006000a7c82 */ /* 0x000fe40008000000 */
[----:B------:R-:W-:Y:S01]  /*1810*/  HGMMA.64x256x16.F32.BF16 R24, gdesc[UR8], RZ, !UPT, gsb0 ;  /* 0x03e00000081879f0 */ /* 0x000fe2000c0018ff */
[----:B------:R-:W-:Y:S02]  /*1820*/  UMOV UR14, UR10 ;  /* 0x0000000a000e7c82 */ /* 0x000fe40008000000 */
[----:B------:R-:W-:Y:S02]  /*1830*/  WARPGROUP.DEPBAR.LE gsb0, 0x0 ;  /* 0x00008000000079c5 */ /* 0x000fe40000010000 */
[----:B------:R-:W-:Y:S01]  /*1840*/  STL.64 [R1], R24 ;  /* 0x0000001801007387 */ /* 0x000fe20000100a00 */
[----:B------:R-:W-:Y:S01]  /*1850*/  IMAD.MOV.U32 R235, RZ, RZ, R46 ;  /* 0x000000ffffeb7224 */ /* 0x000fe200078e002e */
[----:B------:R-:W-:Y:S01]  /*1860*/  MOV R234, R47 ;  /* 0x0000002f00ea7202 */ /* 0x000fe20000000f00 */
[----:B------:R-:W-:Y:S01]  /*1870*/  IMAD.MOV.U32 R233, RZ, RZ, R48 ;  /* 0x000000ffffe97224 */ /* 0x000fe200078e0030 */
[----:B------:R-:W-:Y:S01]  /*1880*/  STL.64 [R1+0x8], R26 ;  /* 0x0000081a01007387 */ /* 0x000fe20000100a00 */
        /* <DEDUP_REMOVED lines=73> */
[----:B0-----:R-:W-:Y:S01]  /*1d20*/  MOV R3, R149 ;  /* 0x0000009500037202 */ /* 0x001fe20000000f00 */
[----:B------:R-:W-:Y:S01]  /*1d30*/  IMAD.MOV.U32 R182, RZ, RZ, R98 ;  /* 0x000000ffffb67224 */ /* 0x000fe200078e0062 */
[----:B------:R0:W-:Y:S01]  /*1d40*/  STL.64 [R1+0x50], R44 ;  /* 0x0000502c01007387 */ /* 0x0001e20000100a00 */
[----:B------:R-:W-:-:S02]  /*1d50*/  IMAD.MOV.U32 R184, RZ, RZ, R100 ;  /* 0x000000ffffb87224 */ /* 0x000fc400078e0064 */
[----:B------:R-:W-:Y:S01]  /*1d60*/  IMAD.MOV.U32 R185, RZ, RZ, R101 ;  /* 0x000000ffffb97224 */ /* 0x000fe200078e0065 */
[----:B------:R-:W-:Y:S01]  /*1d70*/  STL [R1+0xaf0], R152 ;  /* 0x000af09801007387 */ /* 0x000fe20000100800 */
[----:B------:R-:W-:Y:S02]  /*1d80*/  IMAD.MOV.U32 R186, RZ, RZ, R102 ;  /* 0x000000ffffba7224 */ /* 0x000fe400078e0066 */
[----:B------:R-:W-:Y:S02]  /*1d90*/  IMAD.MOV.U32 R188, RZ, RZ, R104 ;  /* 0x000000ffffbc7224 */ /* 0x000fe400078e0068 */
[----:B------:R-:W-:Y:S02]  /*1da0*/  IMAD.MOV.U32 R189, RZ, RZ, R105 ;  /* 0x000000ffffbd7224 */ /* 0x000fe400078e0069 */
[----:B------:R-:W-:Y:S02]  /*1db0*/  IMAD.MOV.U32 R190, RZ, RZ, R106 ;  /* 0x000000ffffbe7224 */ /* 0x000fe400078e006a */
[----:B------:R-:W-:-:S02]  /*1dc0*/  IMAD.MOV.U32 R192, RZ, RZ, R108 ;  /* 0x000000ffffc07224 */ /* 0x000fc400078e006c */
[----:B------:R-:W-:Y:S02]  /*1dd0*/  IMAD.MOV.U32 R193, RZ, RZ, R109 ;  /* 0x000000ffffc17224 */ /* 0x000fe400078e006d */
        /* <DEDUP_REMOVED lines=26> */
[----:B-1----:R-:W-:Y:S02]  /*1f80*/  IMAD.MOV.U32 R2, RZ, RZ, R150 ;  /* 0x000000ffff027224 */ /* 0x002fe400078e0096 */
[----:B--2---:R-:W-:Y:S02]  /*1f90*/  IMAD.MOV.U32 R0, RZ, RZ, R151 ;  /* 0x000000ffff007224 */ /* 0x004fe400078e0097 */
[----:B0-----:R-:W-:-:S06]  /*1fa0*/  WARPGROUP.ARRIVE ;  /* 0x00000000000079c5 */ /* 0x001fcc0000000000 */
[----:B------:R-:W-:Y:S03]  /*1fb0*/  HGMMA.64x256x16.F32.BF16 R24, gdesc[UR12], RZ, !UPT, gsb0 ;  /* 0x03e000000c1879f0 */ /* 0x000fe6000c0018ff */
[----:B------:R-:W-:Y:S02]  /*1fc0*/  WARPGROUP.DEPBAR.LE gsb0, 0x0 ;  /* 0x00008000000079c5 */ /* 0x000fe40000010000 */
[----:B------:R-:W-:Y:S04]  /*1fd0*/  STL.64 [R1+0xae8], R150 ;  /* 0x000ae89601007387 */ /* 0x000fe80000100a00 */
        /* <DEDUP_REMOVED lines=20> */
[----:B------:R0:W-:Y:S04]  /*2120*/  STL.64 [R1+0xa40], R108 ;  /* 0x000a406c01007387 */ /* 0x0001e80000100a00 */
[----:B0-----:R-:W2:Y:S04]  /*2130*/  LDL.LU R108, [R1] ;  /* 0x00000000016c7983 */ /* 0x001ea80000300800 */
[----:B------:R-:W2:Y:S04]  /*2140*/  LDL.LU R109, [R1+0x4] ;  /* 0x00000400016d7983 */ /* 0x000ea80000300800 */
        /* <DEDUP_REMOVED lines=19> */
[----:B------:R-:W2:Y:S01]  /*2280*/  LDL.LU R129, [R1+0x54] ;  /* 0x0000540001817983 */ /* 0x000ea20000300800 */
        /* <DEDUP_REMOVED lines=32> */
[----:B------:R-:W-:Y:S01]  /*2490*/  UIADD3 UR12, UR8, 0x2, URZ ;  /* 0x00000002080c7890 */ /* 0x000fe2000fffe03f */
[----:B------:R-:W-:Y:S01]  /*24a0*/  IMAD.MOV.U32 R215, RZ, RZ, R21 ;  /* 0x000000ffffd77224 */ /* 0x000fe200078e0015 */
[----:B------:R-:W-:Y:S01]  /*24b0*/  UIADD3 UR14, UR6, 0x2, URZ ;  /* 0x00000002060e7890 */ /* 0x000fe2000fffe03f */
[----:B------:R-:W-:Y:S01]  /*24c0*/  IMAD.MOV.U32 R216, RZ, RZ, R20 ;  /* 0x000000ffffd87224 */ /* 0x000fe200078e0014 */
[----:B------:R-:W-:Y:S01]  /*24d0*/  UMOV UR13, 0x40000040 ;  /* 0x40000040000d7882 */ /* 0x000fe20000000000 */
[----:B------:R-:W-:Y:S01]  /*24e0*/  IMAD.MOV.U32 R218, RZ, RZ, R18 ;  /* 0x000000ffffda7224 */ /* 0x000fe200078e0012 */
[----:B------:R-:W-:Y:S01]  /*24f0*/  UMOV UR15, 0x40000040 ;  /* 0x40000040000f7882 */ /* 0x000fe20000000000 */
        /* <DEDUP_REMOVED lines=10> */
[----:B------:R-:W-:-:S06]  /*25a0*/  IMAD.MOV.U32 R234, RZ, RZ, R2 ;  /* 0x000000ffffea7224 */ /* 0x000fcc00078e0002 */
[----:B--2---:R-:W-:-:S06]  /*25b0*/  WARPGROUP.ARRIVE ;  /* 0x00000000000079c5 */ /* 0x004fcc0000000000 */
[----:B------:R-:W-:Y:S03]  /*25c0*/  HGMMA.64x256x16.F32.BF16 R108, gdesc[UR12], R108, gsb0 ;  /* 0x03e000000c6c79f0 */ /* 0x000fe6000800186c */
[----:B------:R-:W-:Y:S02]  /*25d0*/  WARPGROUP.DEPBAR.LE gsb0, 0x0 ;  /* 0x00008000000079c5 */ /* 0x000fe40000010000 */
[----:B------:R-:W-:Y:S04]  /*25e0*/  STL.64 [R1], R108 ;  /* 0x0000006c01007387 */ /* 0x000fe80000100a00 */
        /* <DEDUP_REMOVED lines=63> */
[----:B0-----:R-:W2:Y:S04]  /*29e0*/  LDL.LU R152, [R1+0xaf0] ;  /* 0x000af00001987983 */ /* 0x001ea80000300800 */
[----:B------:R-:W3:Y:S04]  /*29f0*/  LDL.LU.64 R150, [R1+0xae8] ;  /* 0x000ae80001967983 */ /* 0x000ee80000300a00 */
        /* <DEDUP_REMOVED lines=20> */
[----:B------:R-:W3:Y:S01]  /*2b40*/  LDL.LU.64 R108, [R1+0xa40] ;  /* 0x000a4000016c7983 */ /* 0x000ee20000300a00 */
[----:B------:R-:W-:Y:S01]  /*2b50*/  UIADD3 UR12, UR8, 0x402, URZ ;  /* 0x00000402080c7890 */ /* 0x000fe2000fffe03f */
[----:B------:R-:W-:Y:S01]  /*2b60*/  UMOV UR13, 0x40000040 ;  /* 0x40000040000d7882 */ /* 0x000fe20000000000 */
[----:B---3--:R-:W-:-:S07]  /*2b70*/  WARPGROUP.ARRIVE ;  /* 0x00000000000079c5 */ /* 0x008fce0000000000 */
[----:B------:R-:W-:Y:S03]  /*2b80*/  HGMMA.64x256x16.F32.BF16 R24, gdesc[UR12], R24, gsb0 ;  /* 0x03e000000c1879f0 */ /* 0x000fe60008001818 */
        /* <DEDUP_REMOVED lines=65> */
[----:B0-----:R-:W3:Y:S04]  /*2fa0*/  LDL.LU.64 R24, [R1] ;  /* 0x0000000001187983 */ /* 0x001ee80000300a00 */
        /* <DEDUP_REMOVED lines=63> */
[----:B------:R-:W-:-:S02]  /*33a0*/  UIADD3 UR12, UR8, 0x4, URZ ;  /* 0x00000004080c7890 */ /* 0x000fc4000fffe03f */
[----:B------:R-:W-:Y:S01]  /*33b0*/  UIADD3 UR14, UR6, 0x4, URZ ;  /* 0x00000004060e7890 */ /* 0x000fe2000fffe03f */
[----:B------:R-:W-:Y:S01]  /*33c0*/  UMOV UR13, 0x40000040 ;  /* 0x40000040000d7882 */ /* 0x000fe20000000000 */
[----:B------:R-:W-:Y:S01]  /*33d0*/  UMOV UR15, 0x40000040 ;  /* 0x40000040000f7882 */ /* 0x000fe20000000000 */
[----:B---3--:R-:W-:-:S06]  /*33e0*/  WARPGROUP.ARRIVE ;  /* 0x00000000000079c5 */ /* 0x008fcc0000000000 */
[----:B------:R-:W-:Y:S03]  /*33f0*/  HGMMA.64x256x16.F32.BF16 R24, gdesc[UR12], R24, gsb0 ;  /* 0x03e000000c1879f0 */ /* 0x000fe60008001818 */
[----:B------:R-:W-:Y:S02]  /*3400*/  WARPGROUP.DEPBAR.LE gsb0, 0x0 ;  /* 0x00008000000079c5 */ /* 0x000fe40000010000 */
[----:B------:R-:W-:Y:S01]  /*3410*/  STL.64 [R1], R24 ;  /* 0x0000001801007387 */ /* 0x000fe20000100a00 */
[----:B------:R-:W-:Y:S01]  /*3420*/  MOV R2, R150 ;  /* 0x0000009600027202 */ /* 0x000fe20000000f00 */
[----:B------:R-:W-:Y:S01]  /*3430*/  IMAD.MOV.U32 R0, RZ, RZ, R151 ;  /* 0x000000ffff007224 */ /* 0x000fe200078e0097 */
[----:B------:R-:W-:Y:S01]  /*3440*/  MOV R5, R147 ;  /* 0x0000009300057202 */ /* 0x000fe20000000f00 */
        /* <DEDUP_REMOVED lines=36> */
[----:B------:R0:W-:Y:S01]  /*3690*/  STL.64 [R1+0x50], R44 ;  /* 0x0000502c01007387 */ /* 0x0001e20000100a00 */
[----:B------:R-:W-:Y:S01]  /*36a0*/  IMAD.MOV.U32 R206, RZ, RZ, R122 ;  /* 0x000000ffffce7224 */ /* 0x000fe200078e007a */
[----:B------:R-:W-:Y:S01]  /*36b0*/  MOV R201, R117 ;  /* 0x0000007500c97202 */ /* 0x000fe20000000f00 */
[----:B------:R-:W-:Y:S01]  /*36c0*/  IMAD.MOV.U32 R205, RZ, RZ, R121 ;  /* 0x000000ffffcd7224 */ /* 0x000fe200078e0079 */
[----:B------:R-:W3:Y:S01]  /*36d0*/  LDL.LU.64 R150, [R1+0xa38] ;  /* 0x000a380001967983 */ /* 0x000ee20000300a00 */
        /* <DEDUP_REMOVED lines=92> */
[----:B------:R-:W-:-:S02]  /*3ca0*/  IMAD.MOV.U32 R231, RZ, RZ, R50 ;  /* 0x000000ffffe77224 */ /* 0x000fc400078e0032 */
[----:B------:R-:W-:Y:S01]  /*3cb0*/  IMAD.MOV.U32 R232, RZ, RZ, R49 ;  /* 0x000000ffffe87224 */ /* 0x000fe200078e0031 */
[----:B------:R-:W3:Y:S01]  /*3cc0*/  LDL.LU.64 R102, [R1+0x978] ;  /* 0x0009780001667983 */ /* 0x000ee20000300a00 */
[----:B------:R-:W-:Y:S02]  /*3cd0*/  IMAD.MOV.U32 R235, RZ, RZ, R46 ;  /* 0x000000ffffeb7224 */ /* 0x000fe400078e002e */
[----:B------:R-:W-:Y:S01]  /*3ce0*/  IMAD.MOV.U32 R234, RZ, RZ, R47 ;  /* 0x000000ffffea7224 */ /* 0x000fe200078e002f */
        /* <DEDUP_REMOVED lines=28> */
[----:B0-----:R-:W3:Y:S04]  /*3eb0*/  LDL.LU.64 R44, [R1+0x890] ;  /* 0x00089000012c7983 */ /* 0x001ee80000300a00 */
        /* <DEDUP_REMOVED lines=11> */
[----:B------:R-:W-:-:S02]  /*3f70*/  UMOV UR13, 0x40000040 ;  /* 0x40000040000d7882 */ /* 0x000fc40000000000 */
[----:B--2---:R-:W-:Y:S01]  /*3f80*/  STL [R1+0x838], R152 ;  /* 0x0008389801007387 */ /* 0x004fe20000100800 */
[----:B---3--:R-:W-:-:S06]  /*3f90*/  WARPGROUP.ARRIVE ;  /* 0x00000000000079c5 */ /* 0x008fcc0000000000 */
        /* <DEDUP_REMOVED lines=91> */
[----:B------:R-:W-:Y:S01]  /*4550*/  IMAD.MOV.U32 R235, RZ, RZ, R0 ;  /* 0x000000ffffeb7224 */ /* 0x000fe200078e0000 */
[----:B------:R-:W-:Y:S02]  /*4560*/  UIADD3 UR12, UR8, 0x6, URZ ;  /* 0x00000006080c7890 */ /* 0x000fe4000fffe03f */
[----:B------:R-:W-:Y:S01]  /*4570*/  UIADD3 UR14, UR6, 0x6, URZ ;  /* 0x00000006060e7890 */ /* 0x000fe2000fffe03f */
[----:B------:R-:W-:Y:S01]  /*4580*/  UMOV UR13, 0x40000040 ;  /* 0x40000040000d7882 */ /* 0x000fe20000000000 */
[----:B------:R-:W-:Y:S01]  /*4590*/  UMOV UR15, 0x40000040 ;  /* 0x40000040000f7882 */ /* 0x000fe20000000000 */
        /* <DEDUP_REMOVED lines=236> */
[----:B------:R-:W-:Y:S01]  /*5460*/  STL.64 [R1+0x30], R36 ;  /* 0x0000302401007387 */ /* 0x000fe20000100a00 */
[----:B------:R-:W-:-:S03]  /*5470*/  IMAD.MOV.U32 R2, RZ, RZ, R150 ;  /* 0x000000ffff027224 */ /* 0x000fc600078e0096 */
[----:B------:R-:W-:Y:S01]  /*5480*/  STL.64 [R1+0x38], R38 ;  /* 0x0000382601007387 */ /* 0x000fe20000100a00 */
[----:B------:R-:W-:-:S03]  /*5490*/  MOV R0, R151 ;  /* 0x0000009700007202 */ /* 0x000fc60000000f00 */
[----:B------:R-:W-:Y:S01]  /*54a0*/  STL.64 [R1+0x40], R40 ;  /* 0x0000402801007387 */ /* 0x000fe20000100a00 */
[----:B------:R-:W-:Y:S01]  /*54b0*/  MOV R4, R148 ;  /* 0x0000009400047202 */ /* 0x000fe20000000f00 */
[----:B------:R-:W-:Y:S02]  /*54c0*/  IMAD.MOV.U32 R3, RZ, RZ, R149 ;  /* 0x000000ffff037224 */ /* 0x000fe400078e0095 */
[----:B------:R-:W-:Y:S01]  /*54d0*/  STL.64 [R1+0x48], R42 ;  /* 0x0000482a01007387 */ /* 0x000fe20000100a00 */
[----:B------:R-:W-:-:S03]  /*54e0*/  IMAD.MOV.U32 R6, RZ, RZ, R146 ;  /* 0x000000ffff067224 */ /* 0x000fc600078e0092 */
[----:B------:R0:W-:Y:S01]  /*54f0*/  STL.64 [R1+0x50], R44 ;  /* 0x0000502c01007387 */ /* 0x0001e20000100a00 */
[----:B------:R-:W-:Y:S01]  /*5500*/  IMAD.MOV.U32 R5, RZ, RZ, R147 ;  /* 0x000000ffff057224 */ /* 0x000fe200078e0093 */
[----:B------:R-:W-:Y:S02]  /*5510*/  MOV R7, R145 ;  /* 0x0000009100077202 */ /* 0x000fe40000000f00 */
[----:B------:R-:W3:Y:S01]  /*5520*/  LDL.LU.64 R150, [R1+0x780] ;  /* 0x0007800001967983 */ /* 0x000ee20000300a00 */
[----:B------:R-:W-:Y:S01]  /*5530*/  IMAD.MOV.U32 R8, RZ, RZ, R144 ;  /* 0x000000ffff087224 */ /* 0x000fe200078e0090 */
[----:B------:R-:W-:Y:S02]  /*5540*/  MOV R10, R142 ;  /* 0x0000008e000a7202 */ /* 0x000fe40000000f00 */
[----:B------:R-:W3:Y:S01]  /*5550*/  LDL.LU.64 R148, [R1+0x778] ;  /* 0x0007780001947983 */ /* 0x000ee20000300a00 */
[----:B------:R-:W-:-:S03]  /*5560*/  IMAD.MOV.U32 R9, RZ, RZ, R143 ;  /* 0x000000ffff097224 */ /* 0x000fc600078e008f */
[----:B------:R-:W3:Y:S01]  /*5570*/  LDL.LU.64 R146, [R1+0x770] ;  /* 0x0007700001927983 */ /* 0x000ee20000300a00 */
[----:B------:R-:W-:Y:S01]  /*5580*/  IMAD.MOV.U32 R12, RZ, RZ, R140 ;  /* 0x000000ffff0c7224 */ /* 0x000fe200078e008c */
[----:B------:R-:W-:Y:S01]  /*5590*/  MOV R13, R139 ;  /* 0x0000008b000d7202 */ /* 0x000fe20000000f00 */
[----:B------:R-:W-:Y:S01]  /*55a0*/  IMAD.MOV.U32 R11, RZ, RZ, R141 ;  /* 0x000000ffff0b7224 */ /* 0x000fe200078e008d */
        /* <DEDUP_REMOVED lines=233> */
[----:B------:R-:W-:Y:S01]  /*6440*/  IMAD.MOV.U32 R152, RZ, RZ, R213 ;  /* 0x000000ffff987224 */ /* 0x000fe200078e00d5 */
[----:B------:R-:W-:Y:S01]  /*6450*/  MOV R213, R23 ;  /* 0x0000001700d57202 */ /* 0x000fe20000000f00 */
        /* <DEDUP_REMOVED lines=258> */
[----:B------:R-:W-:-:S03]  /*7480*/  IMAD.MOV.U32 R4, RZ, RZ, R151 ;  /* 0x000000ffff047224 */ /* 0x000fc600078e0097 */
[----:B------:R-:W-:Y:S01]  /*7490*/  STL.64 [R1+0x40], R40 ;  /* 0x0000402801007387 */ /* 0x000fe20000100a00 */
[----:B------:R-:W-:Y:S01]  /*74a0*/  IMAD.MOV.U32 R7, RZ, RZ, R148 ;  /* 0x000000ffff077224 */ /* 0x000fe200078e0094 */
[----:B------:R-:W-:Y:S02]  /*74b0*/  MOV R6, R149 ;  /* 0x0000009500067202 */ /* 0x000fe40000000f00 */
[----:B------:R-:W-:Y:S01]  /*74c0*/  STL.64 [R1+0x48], R42 ;  /* 0x0000482a01007387 */ /* 0x000fe20000100a00 */
[----:B------:R-:W-:Y:S01]  /*74d0*/  MOV R9, R146 ;  /* 0x0000009200097202 */ /* 0x000fe20000000f00 */
[----:B------:R-:W-:Y:S02]  /*74e0*/  IMAD.MOV.U32 R8, RZ, RZ, R147 ;  /* 0x000000ffff087224 */ /* 0x000fe400078e0093 */
[----:B------:R0:W-:Y:S01]  /*74f0*/  STL.64 [R1+0x50], R44 ;  /* 0x0000502c01007387 */ /* 0x0001e20000100a00 */
[----:B------:R-:W-:-:S03]  /*7500*/  IMAD.MOV.U32 R11, RZ, RZ, R144 ;  /* 0x000000ffff0b7224 */ /* 0x000fc600078e0090 */
[----:B------:R-:W3:Y:S01]  /*7510*/  LDL.LU.64 R150, [R1+0x4c8] ;  /* 0x0004c80001967983 */ /* 0x000ee20000300a00 */
        /* <DEDUP_REMOVED lines=248> */
[----:B------:R-:W-:Y:S01]  /*84a0*/  IMAD.MOV.U32 R223, RZ, RZ, R18 ;  /* 0x000000ffffdf7224 */ /* 0x000fe200078e0012 */
[----:B------:R0:W5:Y:S01]  /*84b0*/  LDL.LU R0, [R1+0x2cc] ;  /* 0x0002cc0001007983 */ /* 0x0001620000300800 */
[----:B------:R-:W-:-:S02]  /*84c0*/  IMAD.MOV.U32 R224, RZ, RZ, R15 ;  /* 0x000000ffffe07224 */ /* 0x000fc400078e000f */
[----:B------:R-:W-:Y:S01]  /*84d0*/  IMAD.MOV.U32 R226, RZ, RZ, R13 ;  /* 0x000000ffffe27224 */ /* 0x000fe200078e000d */
[----:B------:R0:W5:Y:S01]  /*84e0*/  LDL.LU R17, [R1+0x2c8] ;  /* 0x0002c80001117983 */ /* 0x0001620000300800 */
[----:B------:R-:W-:Y:S02]  /*84f0*/  IMAD.MOV.U32 R227, RZ, RZ, R12 ;  /* 0x000000ffffe37224 */ /* 0x000fe400078e000c */
[----:B------:R-:W-:Y:S01]  /*8500*/  IMAD.MOV.U32 R229, RZ, RZ, R10 ;  /* 0x000000ffffe57224 */ /* 0x000fe200078e000a */
[----:B------:R0:W5:Y:S01]  /*8510*/  LDL.LU R16, [R1+0x2c4] ;  /* 0x0002c40001107983 */ /* 0x0001620000300800 */
[----:B------:R-:W-:Y:S02]  /*8520*/  IMAD.MOV.U32 R230, RZ, RZ, R9 ;  /* 0x000000ffffe67224 */ /* 0x000fe400078e0009 */
[----:B------:R-:W-:Y:S01]  /*8530*/  IMAD.MOV.U32 R232, RZ, RZ, R7 ;  /* 0x000000ffffe87224 */ /* 0x000fe200078e0007 */
[----:B------:R0:W5:Y:S01]  /*8540*/  LDL.LU R3, [R1+0x2c0] ;  /* 0x0002c00001037983 */ /* 0x0001620000300800 */
[----:B------:R-:W-:-:S02]  /*8550*/  IMAD.MOV.U32 R233, RZ, RZ, R6 ;  /* 0x000000ffffe97224 */ /* 0x000fc400078e0006 */
[----:B------:R-:W-:Y:S01]  /*8560*/  IMAD.MOV.U32 R235, RZ, RZ, R4 ;  /* 0x000000ffffeb7224 */ /* 0x000fe200078e0004 */
[----:B------:R0:W5:Y:S05]  /*8570*/  LDL.LU R2, [R1+0x2bc] ;  /* 0x0002bc0001027983 */ /* 0x00016a0000300800 */
        /* <DEDUP_REMOVED lines=67> */
[----:B-1----:R0:W5:Y:S04]  /*89b0*/  LDL.LU R152, [R1+0x2b8] ;  /* 0x0002b80001987983 */ /* 0x0021680000300800 */
[----:B------:R-:W2:Y:S04]  /*89c0*/  LDL.LU.64 R150, [R1+0x2b0] ;  /* 0x0002b00001967983 */ /* 0x000ea80000300a00 */
        /* <DEDUP_REMOVED lines=20> */
[----:B------:R-:W2:Y:S01]  /*8b10*/  LDL.LU.64 R108, [R1+0x208] ;  /* 0x00020800016c7983 */ /* 0x000ea20000300a00 */
[----:B------:R-:W-:Y:S01]  /*8b20*/  UIADD3 UR12, UR8, 0xc06, URZ ;  /* 0x00000c06080c7890 */ /* 0x000fe2000fffe03f */
[----:B------:R-:W-:Y:S01]  /*8b30*/  UMOV UR13, 0x40000040 ;  /* 0x40000040000d7882 */ /* 0x000fe20000000000 */
[----:B--2---:R-:W-:-:S07]  /*8b40*/  WARPGROUP.ARRIVE ;  /* 0x00000000000079c5 */ /* 0x004fce0000000000 */
[----:B------:R-:W-:Y:S03]  /*8b50*/  HGMMA.64x256x16.F32.BF16 R24, gdesc[UR12], R24, gsb0 ;  /* 0x03e000000c1879f0 */ /* 0x000fe60008001818 */
[----:B------:R-:W-:Y:S02]  /*8b60*/  WARPGROUP.DEPBAR.LE gsb0, 0x0 ;  /* 0x00008000000079c5 */ /* 0x000fe40000010000 */
[----:B0-----:R-:W-:Y:S05]  /*8b70*/  @!P1 BRA `(.L_x_22) ;  /* 0x0000008000c89947 */ /* 0x001fea0003800000 */
[----:B------:R-:W-:Y:S01]  /*8b80*/  UIADD3 UR6, UR37, 0x1, URZ ;  /* 0x0000000125067890 */ /* 0x000fe2000fffe03f */
[----:B-----5:R-:W-:Y:S01]  /*8b90*/  R2UR UR9, R3 ;  /* 0x00000000030972ca */ /* 0x020fe200000e0000 */
[----:B------:R-:W-:Y:S02]  /*8ba0*/  UMOV UR8, UR37 ;  /* 0x0000002500087c82 */ /* 0x000fe40008000000 */
[----:B------:R-:W-:-:S04]  /*8bb0*/  UISETP.NE.AND UP0, UPT, UR6, 0x3, UPT ;  /* 0x000000030600788c */ /* 0x000fc8000bf05270 */
[----:B------:R-:W-:Y:S02]  /*8bc0*/  USEL UR7, URZ, 0x1, UP0 ;  /* 0x000000013f077887 */ /* 0x000fe40008000000 */
[----:B------:R-:W-:Y:S02]  /*8bd0*/  USEL UR6, UR6, URZ, UP0 ;  /* 0x0000003f06067287 */ /* 0x000fe40008000000 */
[----:B------:R-:W-:-:S12]  /*8be0*/  ULOP3.LUT UR7, UR36, UR7, URZ, 0x3c, !UPT ;  /* 0x0000000724077292 */ /* 0x000fd8000f8e3c3f */
.L_x_29:
[----:B------:R-:W-:Y:S05]  /*8bf0*/  @!P0 BRA `(.L_x_23) ;  /* 0x0000000000048947 */ /* 0x000fea0003800000 */
[----:B------:R-:W-:Y:S01]  /*8c00*/  BPT.TRAP 0x1 ;  /* 0x000000040000795c */ /* 0x000fe20000300000 */
.L_x_23:
[----:B------:R-:W0:Y:S01]  /*8c10*/  S2UR UR11, SR_CgaCtaId ;  /* 0x00000000000b79c3 */ /* 0x000e220000008800 */
[----:B------:R-:W-:Y:S01]  /*8c20*/  UMOV UR10, 0x400 ;  /* 0x00000400000a7882 */ /* 0x000fe20000000000 */
[----:B------:R-:W-:Y:S01]  /*8c30*/  IMAD.U32 R3, RZ, RZ, UR6 ;  /* 0x00000006ff037e24 */ /* 0x000fe2000f8e00ff */
[----:B------:R-:W-:-:S04]  /*8c40*/  MOV R4, UR7 ;  /* 0x0000000700047c02 */ /* 0x000fc80008000f00 */
[----:B------:R-:W-:Y:S01]  /*8c50*/  SHF.L.U32 R4, R4, 0x1f, RZ ;  /* 0x0000001f04047819 */ /* 0x000fe200000006ff */
[----:B0-----:R-:W-:-:S06]  /*8c60*/  ULEA UR10, UR11, UR10, 0x18 ;  /* 0x0000000a0b0a7291 */ /* 0x001fcc000f8ec03f */
[----:B------:R-:W-:-:S04]  /*8c70*/  IMAD.U32 R0, RZ, RZ, UR10 ;  /* 0x0000000aff007e24 */ /* 0x000fc8000f8e00ff */
[----:B------:R-:W-:-:S04]  /*8c80*/  IMAD R3, R3, 0x8, R0 ;  /* 0x0000000803037824 */ /* 0x000fc800078e0200 */
[----:B------:R0:W1:Y:S01]  /*8c90*/  SYNCS.PHASECHK.TRANS64.TRYWAIT P1, [R3+URZ], R4 ;  /* 0x00000004030075a7 */ /* 0x000062000802017f */
[----:B------:R-:W-:Y:S05]  /*8ca0*/  @!P0 BRA `(.L_x_24) ;  /* 0x0000000000048947 */ /* 0x000fea0003800000 */
[----:B------:R-:W-:Y:S01]  /*8cb0*/  BPT.TRAP 0x1 ;  /* 0x000000040000795c */ /* 0x000fe20000300000 */
.L_x_24:
[----:B-1----:R-:W-:Y:S05]  /*8cc0*/  @P1 BRA `(.L_x_25) ;  /* 0x0000000000081947 */ /* 0x002fea0003800000 */
[----:B------:R-:W1:Y:S02]  /*8cd0*/  SYNCS.PHASECHK.TRANS64.TRYWAIT P1, [R3+URZ], R4 ;  /* 0x00000004030075a7 */ /* 0x000e64000802017f */
[----:B-1----:R-:W-:Y:S05]  /*8ce0*/  @!P1 BRA `(.L_x_26) ;  /* 0x000001b400449947 */ /* 0x002fea0003800000 */
.L_x_25:
        /* <DEDUP_REMOVED lines=64> */
[----:B--2---:R-:W2:Y:S04]  /*90f0*/  LDL.LU.64 R24, [R1] ;  /* 0x0000000001187983 */ /* 0x004ea80000300a00 */
        /* <DEDUP_REMOVED lines=63> */
[----:B------:R-:W-:-:S02]  /*94f0*/  ULEA UR10, UR6, UR4, 0xc ;  /* 0x00000004060a7291 */ /* 0x000fc4000f8e603f */
[----:B------:R-:W-:Y:S01]  /*9500*/  ULEA UR11, UR6, UR5, 0xc ;  /* 0x00000005060b7291 */ /* 0x000fe2000f8e603f */
[----:B------:R-:W-:Y:S01]  /*9510*/  STL [R1+0x2c8], R17 ;  /* 0x0002c81101007387 */ /* 0x000fe20000100800 */
[----:B------:R-:W-:Y:S01]  /*9520*/  UMOV UR13, 0x40000040 ;  /* 0x40000040000d7882 */ /* 0x000fe20000000000 */
[----:B------:R-:W-:Y:S02]  /*9530*/  UMOV UR15, 0x40000040 ;  /* 0x40000040000f7882 */ /* 0x000fe40000000000 */
[----:B------:R-:W-:Y:S01]  /*9540*/  UMOV UR12, UR10 ;  /* 0x0000000a000c7c82 */ /* 0x000fe20008000000 */
[----:B------:R-:W-:Y:S01]  /*9550*/  STL [R1+0x2c4], R16 ;  /* 0x0002c41001007387 */ /* 0x000fe20000100800 */
[----:B------:R-:W-:-:S03]  /*9560*/  UMOV UR14, UR11 ;  /* 0x0000000b000e7c82 */ /* 0x000fc60008000000 */
[----:B------:R3:W-:Y:S04]  /*9570*/  STL [R1+0x2c0], R2 ;  /* 0x0002c00201007387 */ /* 0x0007e80000100800 */
[----:B------:R4:W-:Y:S01]  /*9580*/  STL [R1+0x2bc], R0 ;  /* 0x0002bc0001007387 */ /* 0x0009e20000100800 */
[----:B--2---:R-:W-:-:S06]  /*9590*/  WARPGROUP.ARRIVE ;  /* 0x00000000000079c5 */ /* 0x004fcc0000000000 */
[----:B------:R-:W-:Y:S03]  /*95a0*/  HGMMA.64x256x16.F32.BF16 R24, gdesc[UR12], R24, gsb0 ;  /* 0x03e000000c1879f0 */ /* 0x000fe60008001818 */
[----:B------:R-:W-:Y:S02]  /*95b0*/  WARPGROUP.DEPBAR.LE gsb0, 0x0 ;  /* 0x00008000000079c5 */ /* 0x000fe40000010000 */
[----:B------:R-:W-:Y:S01]  /*95c0*/  STL.64 [R1], R24 ;  /* 0x0000001801007387 */ /* 0x000fe20000100a00 */
[----:B---3--:R-:W-:Y:S01]  /*95d0*/  IMAD.MOV.U32 R2, RZ, RZ, R150 ;  /* 0x000000ffff027224 */ /* 0x008fe200078e0096 */
[----:B----4-:R-:W-:Y:S01]  /*95e0*/  MOV R0, R151 ;  /* 0x0000009700007202 */ /* 0x010fe20000000f00 */
[----:B01----:R-:W-:Y:S01]  /*95f0*/  IMAD.MOV.U32 R3, RZ, RZ, R149 ;  /* 0x000000ffff037224 */ /* 0x003fe200078e0095 */
[----:B------:R-:W-:Y:S01]  /*9600*/  STL.64 [R1+0x8], R26 ;  /* 0x0000081a01007387 */ /* 0x000fe20000100a00 */
        /* <DEDUP_REMOVED lines=39> */
[----:B------:R-:W2:Y:S01]  /*9880*/  LDL.LU.64 R150, [R1+0xcf0] ;  /* 0x000cf00001967983 */ /* 0x000ea20000300a00 */
        /* <DEDUP_REMOVED lines=96> */
[----:B------:R-:W-:-:S03]  /*9e90*/  IMAD.MOV.U32 R234, RZ, RZ, R47 ;  /* 0x000000ffffea7224 */ /* 0x000fc600078e002f */
        /* <DEDUP_REMOVED lines=28> */
[----:B0-----:R-:W2:Y:S04]  /*a060*/  LDL.LU.64 R44, [R1+0xb48] ;  /* 0x000b4800012c7983 */ /* 0x001ea80000300a00 */
        /* <DEDUP_REMOVED lines=11> */
[----:B------:R-:W-:-:S02]  /*a120*/  UMOV UR13, 0x40000040 ;  /* 0x40000040000d7882 */ /* 0x000fc40000000000 */
[----:B------:R-:W-:Y:S01]  /*a130*/  STL [R1+0xaf0], R152 ;  /* 0x000af09801007387 */ /* 0x000fe20000100800 */
[----:B--2---:R-:W-:-:S06]  /*a140*/  WARPGROUP.ARRIVE ;  /* 0x00000000000079c5 */ /* 0x004fcc0000000000 */
        /* <DEDUP_REMOVED lines=844> */
[----:B------:R-:W-:-:S03]  /*d610*/  MOV R2, R150 ;  /* 0x0000009600027202 */ /* 0x000fc60000000f00 */
[----:B------:R-:W-:Y:S01]  /*d620*/  STL.64 [R1+0x38], R38 ;  /* 0x0000382601007387 */ /* 0x000fe20000100a00 */
[----:B------:R-:W-:-:S03]  /*d630*/  IMAD.MOV.U32 R0, RZ, RZ, R151 ;  /* 0x000000ffff007224 */ /* 0x000fc600078e0097 */
[----:B------:R-:W-:Y:S01]  /*d640*/  STL.64 [R1+0x40], R40 ;  /* 0x0000402801007387 */ /* 0x000fe20000100a00 */
[----:B------:R-:W-:-:S03]  /*d650*/  IMAD.MOV.U32 R4, RZ, RZ, R148 ;  /* 0x000000ffff047224 */ /* 0x000fc600078e0094 */
[----:B------:R-:W-:Y:S01]  /*d660*/  STL.64 [R1+0x48], R42 ;  /* 0x0000482a01007387 */ /* 0x000fe20000100a00 */
[----:B------:R-:W-:Y:S01]  /*d670*/  IMAD.MOV.U32 R3, RZ, RZ, R149 ;  /* 0x000000ffff037224 */ /* 0x000fe200078e0095 */
[----:B------:R-:W-:Y:S02]  /*d680*/  MOV R5, R147 ;  /* 0x0000009300057202 */ /* 0x000fe40000000f00 */
[----:B------:R0:W-:Y:S01]  /*d690*/  STL.64 [R1+0x50], R44 ;  /* 0x0000502c01007387 */ /* 0x0001e20000100a00 */
        /* <DEDUP_REMOVED lines=149> */
[----:B------:R-:W-:Y:S02]  /*dff0*/  IMAD.MOV.U32 R235, RZ, RZ, R46 ;  /* 0x000000ffffeb7224 */ /* 0x000fe400078e002e */
[----:B------:R-:W-:Y:S01]  /*e000*/  IMAD.MOV.U32 R234, RZ, RZ, R47 ;  /* 0x000000ffffea7224 */ /* 0x000fe200078e002f */
        /* <DEDUP_REMOVED lines=721> */
[----:B------:R-:W-:Y:S01]  /*10d20*/  BPT.TRAP 0x1 ;  /* 0x000000040000795c */ /* 0x000fe20000300000 */
.L_x_27:
[----:B-----5:R-:W-:Y:S01]  /*10d30*/  ISETP.NE.AND P1, PT, R17, RZ, PT ;  /* 0x000000ff1100720c */ /* 0x020fe20003f25270 */
[----:B------:R-:W-:Y:S01]  /*10d40*/  IMAD.U32 R3, RZ, RZ, UR8 ;  /* 0x00000008ff037e24 */ /* 0x000fe2000f8e00ff */
[----:B------:R-:W-:-:S11]  /*10d50*/  UISETP.GT.U32.AND UP0, UPT, UR38, 0x1, UPT ;  /* 0x000000012600788c */ /* 0x000fd6000bf04070 */
[----:B------:R-:W-:-:S05]  /*10d60*/  @P1 IMAD R3, R3, 0x8, R0 ;  /* 0x0000000803031824 */ /* 0x000fca00078e0200 */
[----:B------:R-:W-:-:S04]  /*10d70*/  @P1 IADD3 R3, R3, 0x18, RZ ;  /* 0x0000001803031810 */ /* 0x000fc80007ffe0ff */
[----:B------:R-:W-:-:S04]  /*10d80*/  @P1 PRMT R3, R152, 0x654, R3 ;  /* 0x0000065498031816 */ /* 0x000fc80000000003 */
[----:B------:R0:W-:Y:S01]  /*10d90*/  @P1 SYNCS.ARRIVE.TRANS64.RED.A1T0 RZ, [R3+URZ], RZ ;  /* 0x000000ff03ff19a7 */ /* 0x0001e2000810043f */
[----:B------:R-:W-:-:S13]  /*10da0*/  PLOP3.LUT P1, PT, PT, PT, UP0, 0x80, 0x0 ;  /* 0x000000000000781c */ /* 0x000fda0003f2f008 */
[----:B0-----:R-:W-:Y:S05]  /*10db0*/  @P1 BRA `(.L_x_28) ;  /* 0x0000000000041947 */ /* 0x001fea0003800000 */
[----:B------:R-:W-:Y:S01]  /*10dc0*/  BPT.TRAP 0x1 ;  /* 0x000000040000795c */ /* 0x000fe20000300000 */
.L_x_28:
[----:B------:R-:W-:Y:S02]  /*10dd0*/  UISETP.GT.AND UP2, UPT, UR9, 0x1, UPT ;  /* 0x000000010900788c */ /* 0x000fe4000bf44270 */
[----:B------:R-:W-:Y:S02]  /*10de0*/  UIADD3 UR6, UR6, 0x1, URZ ;  /* 0x0000000106067890 */ /* 0x000fe4000fffe03f */
[----:B------:R-:W-:Y:S02]  /*10df0*/  UIADD3 UR8, UR8, 0x1, URZ ;  /* 0x0000000108087890 */ /* 0x000fe4000fffe03f */
[----:B------:R-:W-:Y:S01]  /*10e00*/  PLOP3.LUT P1, PT, PT, PT, UP2, 0x80, 0x0 ;  /* 0x000000000000781c */ /* 0x000fe20003f2f028 */
[----:B------:R-:W-:Y:S02]  /*10e10*/  UISETP.NE.AND UP0, UPT, UR6, 0x3, UPT ;  /* 0x000000030600788c */ /* 0x000fe4000bf05270 */
[----:B------:R-:W-:Y:S02]  /*10e20*/  UIADD3 UR10, UR9, -0x1, URZ ;  /* 0xffffffff090a7890 */ /* 0x000fe4000fffe03f */
[----:B------:R-:W-:-:S02]  /*10e30*/  USEL UR9, URZ, 0x1, UP0 ;  /* 0x000000013f097887 */ /* 0x000fc40008000000 */
[----:B------:R-:W-:Y:S02]  /*10e40*/  UISETP.NE.AND UP1, UPT, UR8, 0x3, UPT ;  /* 0x000000030800788c */ /* 0x000fe4000bf25270 */
[----:B------:R-:W-:Y:S02]  /*10e50*/  ULOP3.LUT UR7, UR7, UR9, URZ, 0x3c, !UPT ;  /* 0x0000000907077292 */ /* 0x000fe4000f8e3c3f */
[----:B------:R-:W-:Y:S02]  /*10e60*/  USEL UR6, UR6, URZ, UP0 ;  /* 0x0000003f06067287 */ /* 0x000fe40008000000 */
[----:B------:R-:W-:Y:S01]  /*10e70*/  USEL UR8, UR8, URZ, UP1 ;  /* 0x0000003f08087287 */ /* 0x000fe20008800000 */
[----:B------:R-:W-:Y:S01]  /*10e80*/  UMOV UR9, UR10 ;  /* 0x0000000a00097c82 */ /* 0x000fe20008000000 */
[----:B------:R-:W-:Y:S10]  /*10e90*/  @P1 BRA `(.L_x_29) ;  /* 0xffffff7c00541947 */ /* 0x000ff4000383ffff */
.L_x_22:
[----:B-----5:R-:W0:Y:S02]  /*10ea0*/  LDC R3, c[0x0][0x28c] ;  /* 0x0000a300ff037b82 */ /* 0x020e240000000800 */
[----:B0-----:R-:W-:-:S13]  /*10eb0*/  ISETP.GE.AND P1, PT, R3, 0x1, PT ;  /* 0x000000010300780c */ /* 0x001fda0003f26270 */
[----:B------:R-:W-:Y:S05]  /*10ec0*/  @!P1 BRA `(.L_x_30) ;  /* 0x0000000000549947 */ /* 0x000fea0003800000 */
[----:B------:R-:W-:Y:S05]  /*10ed0*/  @!P0 BRA `(.L_x_31) ;  /* 0x0000000000048947 */ /* 0x000fea0003800000 */
[----:B------:R-:W-:Y:S01]  /*10ee0*/  BPT.TRAP 0x1 ;  /* 0x000000040000795c */ /* 0x000fe20000300000 */
.L_x_31:
[----:B------:R-:W-:Y:S01]  /*10ef0*/  ISETP.NE.AND P0, PT, R17, RZ, PT ;  /* 0x000000ff1100720c */ /* 0x000fe20003f05270 */
[----:B------:R-:W-:-:S12]  /*10f00*/  BSSY B0, `(.L_x_32) ;  /* 0x000000d000007945 */ /* 0x000fd80003800000 */
[----:B------:R-:W-:Y:S05]  /*10f10*/  @!P0 BRA `(.L_x_33) ;  /* 0x00000000002c8947 */ /* 0x000fea0003800000 */
[----:B------:R-:W-:-:S04]  /*10f20*/  UISETP.LT.AND UP0, UPT, UR43, 0x1, UPT ;  /* 0x000000012b00788c */ /* 0x000fc8000bf01270 */
[----:B------:R-:W-:-:S04]  /*10f30*/  USEL UR6, UR43, 0x1, UP0 ;  /* 0x000000012b067887 */ /* 0x000fc80008000000 */
[----:B------:R-:W-:-:S04]  /*10f40*/  UIADD3 UR6, UR37, UR43, -UR6 ;  /* 0x0000002b25067290 */ /* 0x000fc8000fffe806 */
[----:B------:R-:W-:-:S04]  /*10f50*/  UIMAD.WIDE.U32 UR4, UR6, -0x55555555, URZ ;  /* 0xaaaaaaab060478a5 */ /* 0x000fc8000f8e003f */
[----:B------:R-:W-:-:S04]  /*10f60*/  USHF.R.U32.HI UR4, URZ, 0x1, UR5 ;  /* 0x000000013f047899 */ /* 0x000fc80008011605 */
[----:B------:R-:W-:-:S06]  /*10f70*/  UIMAD UR6, UR4, -0x3, UR6 ;  /* 0xfffffffd040678a4 */ /* 0x000fcc000f8e0206 */
[----:B------:R-:W-:-:S04]  /*10f80*/  IMAD.U32 R3, RZ, RZ, UR6 ;  /* 0x00000006ff037e24 */ /* 0x000fc8000f8e00ff */
[----:B------:R-:W-:-:S05]  /*10f90*/  IMAD R0, R3, 0x8, R0 ;  /* 0x0000000803007824 */ /* 0x000fca00078e0200 */
[----:B------:R-:W-:-:S04]  /*10fa0*/  IADD3 R0, R0, 0x18, RZ ;  /* 0x0000001800007810 */ /* 0x000fc80007ffe0ff */
[----:B------:R-:W-:-:S04]  /*10fb0*/  PRMT R0, R152, 0x654, R0 ;  /* 0x0000065498007816 */ /* 0x000fc80000000000 */
[----:B------:R0:W-:Y:S03]  /*10fc0*/  SYNCS.ARRIVE.TRANS64.RED.A1T0 RZ, [R0+URZ], RZ ;  /* 0x000000ff00ff79a7 */ /* 0x0001e6000810043f */
.L_x_33:
[----:B------:R-:W-:Y:S05]  /*10fd0*/  BSYNC B0 ;  /* 0x0000000000007941 */ /* 0x000fea0003800000 */
.L_x_32:
[----:B------:R-:W-:-:S06]  /*10fe0*/  UISETP.GT.U32.AND UP0, UPT, UR38, 0x1, UPT ;  /* 0x000000012600788c */ /* 0x000fcc000bf04070 */
[----:B------:R-:W-:-:S13]  /*10ff0*/  PLOP3.LUT P0, PT, PT, PT, UP0, 0x80, 0x0 ;  /* 0x000000000000781c */ /* 0x000fda0003f0f008 */
[----:B------:R-:W-:Y:S05]  /*11000*/  @P0 BRA `(.L_x_30) ;  /* 0x0000000000040947 */ /* 0x000fea0003800000 */
[----:B------:R-:W-:Y:S01]  /*11010*/  BPT.TRAP 0x1 ;  /* 0x000000040000795c */ /* 0x000fe20000300000 */
.L_x_30:
[----:B------:R-:W1:Y:S01]  /*11020*/  S2R R8, SR_TID.X ;  /* 0x0000000000087919 */ /* 0x000e620000002100 */
[----:B------:R-:W-:Y:S01]  /*11030*/  MOV R19, 0x6540 ;  /* 0x0000654000137802 */ /* 0x000fe20000000f00 */
[----:B------:R-:W-:Y:S02]  /*11040*/  UIMAD.WIDE UR6, UR40, 0x100, URZ ;  /* 0x00000100280678a5 */ /* 0x000fe4000f8e023f */
[----:B------:R-:W-:Y:S01]  /*11050*/  USHF.R.S32.HI UR10, URZ, 0x1f, UR42 ;  /* 0x0000001f3f0a7899 */ /* 0x000fe2000801142a */
[----:B------:R-:W-:Y:S01]  /*11060*/  ULDC.64 UR8, c[0x0][0x5d0] ;  /* 0x0001740000087ab9 */ /* 0x000fe20000000a00 */
[----:B------:R-:W-:Y:S02]  /*11070*/  USHF.L.U32 UR40, UR40, 0x8, URZ ;  /* 0x0000000828287899 */ /* 0x000fe4000800063f */
[----:B------:R-:W-:Y:S02]  /*11080*/  UIMAD UR4, UR10, UR8, URZ ;  /* 0x000000080a0472a4 */ /* 0x000fe4000f8e023f */
[----:B------:R-:W-:-:S02]  /*11090*/  UIADD3 UR37, UR43, UR37, URZ ;  /* 0x000000252b257290 */ /* 0x000fc4000fffe03f */
[----:B------:R-:W-:Y:S02]  /*110a0*/  UIMAD UR4, UR42, UR9, UR4 ;  /* 0x000000092a0472a4 */ /* 0x000fe4000f8e0204 */
[----:B------:R-:W-:Y:S02]  /*110b0*/  UISETP.GT.U32.AND UP1, UPT, UR37, 0x2, UPT ;  /* 0x000000022500788c */ /* 0x000fe4000bf24070 */
[----:B------:R-:W-:Y:S02]  /*110c0*/  UISETP.GE.U32.AND UP2, UPT, UR43, 0x3, UPT ;  /* 0x000000032b00788c */ /* 0x000fe4000bf46070 */
[----:B------:R-:W-:Y:S01]  /*110d0*/  UISETP.LT.U32.AND UP1, UPT, UR43, 0x3, UP1 ;  /* 0x000000032b00788c */ /* 0x000fe20008f21070 */
[--C-:B-1----:R-:W-:Y:S01]  /*110e0*/  SHF.R.U32.HI R4, RZ, 0x7, R8.reuse ;  /* 0x00000007ff047819 */ /* 0x102fe20000011608 */
[----:B------:R-:W-:Y:S01]  /*110f0*/  IMAD.SHL.U32 R18, R8, 0x2, RZ ;  /* 0x0000000208127824 */ /* 0x000fe200078e00ff */
[----:B------:R-:W-:Y:S02]  /*11100*/  SHF.R.U32.HI R5, RZ, 0x2, R8 ;  /* 0x00000002ff057819 */ /* 0x000fe40000011608 */
[----:B------:R-:W-:-:S02]  /*11110*/  LOP3.LUT R4, R4, 0x1, RZ, 0xc0, !PT ;  /* 0x0000000104047812 */ /* 0x000fc400078ec0ff */
[----:B------:R-:W-:Y:S02]  /*11120*/  LOP3.LUT R6, R8, 0x60, RZ, 0xc0, !PT ;  /* 0x0000006008067812 */ /* 0x000fe400078ec0ff */
[----:B------:R-:W-:Y:S01]  /*11130*/  LOP3.LUT R5, R5, 0x7, RZ, 0xc0, !PT ;  /* 0x0000000705057812 */ /* 0x000fe200078ec0ff */
[----:B------:R-:W-:Y:S01]  /*11140*/  IMAD.SHL.U32 R3, R4, 0x40, RZ ;  /* 0x0000004004037824 */ /* 0x000fe200078e00ff */
[----:B------:R-:W-:Y:S02]  /*11150*/  LOP3.LUT R18, R18, 0x6, RZ, 0xc0, !PT ;  /* 0x0000000612127812 */ /* 0x000fe400078ec0ff */
[----:B------:R-:W-:Y:S02]  /*11160*/  SHF.R.U32.HI R6, RZ, 0x1, R6 ;  /* 0x00000001ff067819 */ /* 0x000fe40000011606 */
[--C-:B------:R-:W-:Y:S02]  /*11170*/  LOP3.LUT R3, R3, 0x40, R5.reuse, 0xe2, !PT ;  /* 0x0000004003037812 */ /* 0x100fe400078ee205 */
[----:B------:R-:W-:Y:S01]  /*11180*/  PRMT R18, R18, R19, UR41 ;  /* 0x0000002912127e16 */ /* 0x000fe20008000013 */
[----:B------:R-:W-:Y:S01]  /*11190*/  USHF.L.U32 UR41, UR41, 0x8, URZ ;  /* 0x0000000829297899 */ /* 0x000fe2000800063f */
[----:B0-----:R-:W-:Y:S01]  /*111a0*/  IADD3 R0, RZ, -R6, -R5 ;  /* 0x80000006ff007210 */ /* 0x001fe20007ffe805 */
[----:B------:R-:W-:Y:S01]  /*111b0*/  IMAD.MOV.U32 R5, RZ, RZ, -0x2 ;  /* 0xfffffffeff057424 */ /* 0x000fe200078e00ff */
[----:B------:R-:W-:Y:S01]  /*111c0*/  LOP3.LUT R3, R3, UR6, R6, 0xfe, !PT ;  /* 0x0000000603037c12 */ /* 0x000fe2000f8efe06 */
[----:B------:R-:W-:Y:S01]  /*111d0*/  IMAD.U32 R6, RZ, RZ, UR8 ;  /* 0x00000008ff067e24 */ /* 0x000fe2000f8e00ff */
[----:B------:R-:W-:Y:S01]  /*111e0*/  SHF.R.S32.HI R19, RZ, 0x1f, R18 ;  /* 0x0000001fff137819 */ /* 0x000fe20000011412 */
[----:B------:R-:W-:Y:S01]  /*111f0*/  ULDC UR8, c[0x0][0x284] ;  /* 0x0000a10000087ab9 */ /* 0x000fe20000000800 */
[----:B------:R-:W-:Y:S01]  /*11200*/  IMAD R0, R4, -0x40, R0 ;  /* 0xffffffc004007824 */ /* 0x000fe200078e0200 */
[----:B------:R-:W-:Y:S01]  /*11210*/  MOV R153, UR8 ;  /* 0x0000000800997c02 */ /* 0x000fe20008000f00 */
[----:B------:R-:W-:-:S03]  /*11220*/  IMAD.WIDE.U32 R6, R6, UR42, R18 ;  /* 0x0000002a06067c25 */ /* 0x000fc6000f8e0012 */
[----:B------:R-:W-:Y:S01]  /*11230*/  IADD3 R153, R153, -UR40, R0 ;  /* 0x8000002899997c10 */ /* 0x000fe2000fffe000 */
[----:B------:R-:W-:Y:S01]  /*11240*/  VIADD R7, R7, UR4 ;  /* 0x0000000407077c36 */ /* 0x000fe20008000000 */
[----:B------:R-:W-:Y:S01]  /*11250*/  ULDC UR4, c[0x0][0x288] ;  /* 0x0000a20000047ab9 */ /* 0x000fe20000000800 */
[----:B------:R-:W-:Y:S01]  /*11260*/  LOP3.LUT R0, R8, 0x3, RZ, 0xc0, !PT ;  /* 0x0000000308007812 */ /* 0x000fe200078ec0ff */
[----:B------:R-:W-:-:S04]  /*11270*/  UISETP.GE.AND UP0, UPT, UR41, UR4, UPT ;  /* 0x000000042900728c */ /* 0x000fc8000bf06270 */
[----:B------:R-:W-:Y:S01]  /*11280*/  UISETP.GE.OR UP0, UPT, UR40, UR8, UP0 ;  /* 0x000000082800728c */ /* 0x000fe20008706670 */
[----:B------:R-:W-:Y:S01]  /*11290*/  IMAD R0, R0, R5, UR4 ;  /* 0x0000000400007e24 */ /* 0x000fe2000f8e0205 */
[----:B------:R-:W-:Y:S02]  /*112a0*/  UIMAD.WIDE.U32 UR4, UR37, -0x55555555, URZ ;  /* 0xaaaaaaab250478a5 */ /* 0x000fe4000f8e003f */
[----:B------:R-:W-:Y:S01]  /*112b0*/  USEL UR8, URZ, 0x1, !UP1 ;  /* 0x000000013f087887 */ /* 0x000fe2000c800000 */
[----:B------:R-:W-:Y:S01]  /*112c0*/  VIADD R0, R0, -UR41 ;  /* 0x8000002900007c36 */ /* 0x000fe20008000000 */
[----:B------:R-:W-:Y:S01]  /*112d0*/  PLOP3.LUT P0, PT, PT, PT, UP0, 0x80, 0x0 ;  /* 0x000000000000781c */ /* 0x000fe20003f0f008 */
[----:B------:R-:W-:Y:S02]  /*112e0*/  USHF.R.U32.HI UR4, URZ, 0x1, UR5 ;  /* 0x000000013f047899 */ /* 0x000fe40008011605 */
[----:B------:R-:W-:Y:S02]  /*112f0*/  ULOP3.LUT UR36, UR36, UR8, URZ, 0x3c, !UPT ;  /* 0x0000000824247292 */ /* 0x000fe4000f8e3c3f */
[----:B------:R-:W-:-:S02]  /*11300*/  UIMAD UR37, UR4, -0x3, UR37 ;  /* 0xfffffffd042578a4 */ /* 0x000fc4000f8e0225 */
[----:B------:R-:W-:Y:S01]  /*11310*/  @UP2 ULOP3.LUT UR36, UR36, 0x1, UR4, 0x78, !UPT ;  /* 0x0000000124242892 */ /* 0x000fe2000f8e7804 */
[----:B------:R-:W-:-:S05]  /*11320*/  UMOV UR40, 0xffffffff ;  /* 0xffffffff00287882 */ /* 0x000fca0000000000 */
[----:B------:R-:W-:Y:S06]  /*11330*/  @P0 BRA `(.L_x_34) ;  /* 0x0000010c00e80947 */ /* 0x000fec0003800000 */
[----:B------:R-:W-:Y:S01]  /*11340*/  FSETP.NEU.AND P0, PT, R16, RZ, PT ;  /* 0x000000ff1000720b */ /* 0x000fe20003f0d000 */
[----:B------:R-:W-:Y:S01]  /*11350*/  ULDC.64 UR8, c[0x0][0x5c8] ;  /* 0x0001720000087ab9 */ /* 0x000fe20000000a00 */
[----:B------:R-:W-:Y:S01]  /*11360*/  ISETP.GT.AND P3, PT, R153, RZ, PT ;  /* 0x000000ff9900720c */ /* 0x000fe20003f64270 */
[----:B------:R-:W-:Y:S01]  /*11370*/  UIMAD UR4, UR7, UR8, URZ ;  /* 0x00000008070472a4 */ /* 0x000fe2000f8e023f */
[----:B------:R-:W-:Y:S01]  /*11380*/  MOV R10, UR9 ;  /* 0x00000009000a7c02 */ /* 0x000fe20008000f00 */
[C---:B------:R-:W-:Y:S01]  /*11390*/  IMAD.WIDE.U32 R6, R3.reuse, UR8, R6 ;  /* 0x0000000803067c25 */ /* 0x040fe2000f8e0006 */
[----:B------:R-:W-:Y:S01]  /*113a0*/  BSSY B0, `(.L_x_34) ;  /* 0x00010f3000007945 */ /* 0x000fe20003800000 */
[----:B------:R-:W-:Y:S02]  /*113b0*/  ISETP.GT.AND P1, PT, R0, RZ, P3 ;  /* 0x000000ff0000720c */ /* 0x000fe40001f24270 */
[----:B------:R-:W-:-:S04]  /*113c0*/  IMAD R10, R3, R10, UR4 ;  /* 0x00000004030a7e24 */ /* 0x000fc8000f8e020a */
[----:B------:R-:W-:Y:S01]  /*113d0*/  IMAD.IADD R10, R7, 0x1, R10 ;  /* 0x00000001070a7824 */ /* 0x000fe200078e020a */
[----:B------:R-:W-:Y:S06]  /*113e0*/  @!P0 BRA `(.L_x_35) ;  /* 0x000000b800108947 */ /* 0x000fec0003800000 */
[----:B------:R-:W0:Y:S01]  /*113f0*/  LDC.64 R22, c[0x0][0x5b8] ;  /* 0x00016e00ff167b82 */ /* 0x000e220000000a00 */
[----:B------:R-:W2:Y:S01]  /*11400*/  LDL.LU R11, [R1] ;  /* 0x00000000010b7983 */ /* 0x000ea20000300800 */
[----:B------:R-:W-:-:S06]  /*11410*/  ULDC.64 UR4, c[0x0][0x5c0] ;  /* 0x0001700000047ab9 */ /* 0x000fcc0000000a00 */
[----:B------:R-:W1:Y:S08]  /*11420*/  LDC.64 R14, c[0x0][0x5b0] ;  /* 0x00016c00ff0e7b82 */ /* 0x000e700000000a00 */
[----:B------:R-:W3:Y:S01]  /*11430*/  LDC.64 R12, c[0x0][0x5a8] ;  /* 0x00016a00ff0c7b82 */ /* 0x000ee20000000a00 */
[C---:B0-----:R-:W-:Y:S02]  /*11440*/  IMAD R159, R22.reuse, UR10, RZ ;  /* 0x0000000a169f7c24 */ /* 0x041fe4000f8e02ff */
[----:B------:R-:W-:-:S04]  /*11450*/  IMAD.WIDE.U32 R154, R22, UR42, R18 ;  /* 0x0000002a169a7c25 */ /* 0x000fc8000f8e0012 */
[----:B------:R-:W-:Y:S01]  /*11460*/  IMAD R159, R23, UR42, R159 ;  /* 0x0000002a179f7c24 */ /* 0x000fe2000f8e029f */
[----:B------:R-:W-:Y:S01]  /*11470*/  MOV R20, R154 ;  /* 0x0000009a00147202 */ /* 0x000fe20000000f00 */
[----:B-1----:R-:W-:Y:S02]  /*11480*/  IMAD R158, R14, UR7, RZ ;  /* 0x000000070e9e7c24 */ /* 0x002fe4000f8e02ff */
[----:B------:R-:W-:Y:S02]  /*11490*/  IMAD.IADD R21, R155, 0x1, R159 ;  /* 0x000000019b157824 */ /* 0x000fe400078e029f */
[C---:B------:R-:W-:Y:S02]  /*114a0*/  IMAD R158, R3.reuse, R15, R158 ;  /* 0x0000000f039e7224 */ /* 0x040fe400078e029e */
[----:B------:R-:W-:-:S04]  /*114b0*/  IMAD.WIDE.U32 R4, R3, R14, R20 ;  /* 0x0000000e03047225 */ /* 0x000fc800078e0014 */
[----:B------:R-:W-:Y:S01]  /*114c0*/  IMAD.IADD R5, R5, 0x1, R158 ;  /* 0x0000000105057824 */ /* 0x000fe200078e029e */
[----:B---3--:R-:W-:-:S04]  /*114d0*/  LEA R8, P0, R4, R12, 0x1 ;  /* 0x0000000c04087211 */ /* 0x008fc800078008ff */
[----:B------:R-:W-:-:S05]  /*114e0*/  LEA.HI.X R9, R4, R13, R5, 0x1, P0 ;  /* 0x0000000d04097211 */ /* 0x000fca00000f0c05 */
[----:B------:R-:W3:Y:S01]  /*114f0*/  @P1 LDG.E.LTC128B.U16 R23, desc[UR44][R8.64] ;  /* 0x0000002c08171981 */ /* 0x000ee2000c1e1520 */
[----:B------:R-:W-:Y:S01]  /*11500*/  BSSY B1, `(.L_x_36) ;  /* 0x0000011000017945 */ /* 0x000fe20003800000 */
[----:B---3--:R-:W-:-:S04]  /*11510*/  IMAD.U32 R4, R23, 0x10000, RZ ;  /* 0x0001000017047824 */ /* 0x008fc800078e00ff */
[----:B------:R-:W-:-:S04]  /*11520*/  FMUL R4, R4, R16 ;  /* 0x0000001004047220 */ /* 0x000fc80000400000 */
[----:B--2---:R-:W-:Y:S01]  /*11530*/  FFMA R7, R11, R2, R4 ;  /* 0x000000020b077223 */ /* 0x004fe20000000004 */
[----:B------:R-:W-:-:S04]  /*11540*/  LEA R4, P0, R6, UR4, 0x1 ;  /* 0x0000000406047c11 */ /* 0x000fc8000f8008ff */
[----:B------:R-:W-:Y:S02]  /*11550*/  LEA.HI.X R5, R6, UR5, R10, 0x1, P0 ;  /* 0x0000000506057c11 */ /* 0x000fe400080f0c0a */
[----:B------:R-:W-:-:S05]  /*11560*/  F2FP.BF16.F32.PACK_AB R6, RZ, R7 ;  /* 0x00000007ff06723e */ /* 0x000fca00000010ff */
[----:B------:R0:W-:Y:S02]  /*11570*/  @P1 STG.E.U16 desc[UR44][R4.64], R6 ;  /* 0x0000000604001986 */ /* 0x0001e4000c10152c */
[----:B0-----:R-:W-:-:S05]  /*11580*/  IMAD.WIDE.U32 R6, R3, R14, R18 ;  /* 0x0000000e03067225 */ /* 0x001fca00078e0012 */
[----:B------:R-:W-:-:S03]  /*11590*/  IADD3 R7, R158, R7, RZ ;  /* 0x000000079e077210 */ /* 0x000fc60007ffe0ff */
[----:B------:R-:W-:-:S04]  /*115a0*/  IMAD.WIDE.U32 R6, R22, UR42, R6 ;  /* 0x0000002a16067c25 */ /* 0x000fc8000f8e0006 */
[----:B------:R-:W-:Y:S01]  /*115b0*/  IMAD.IADD R7, R159, 0x1, R7 ;  /* 0x000000019f077824 */ /* 0x000fe200078e0207 */
[----:B------:R-:W-:-:S04]  /*115c0*/  LEA R10, P0, R6, R12, 0x1 ;  /* 0x0000000c060a7211 */ /* 0x000fc800078008ff */
[----:B------:R-:W-:Y:S02]  /*115d0*/  LEA.HI.X R11, R6, R13, R7, 0x1, P0 ;  /* 0x0000000d060b7211 */ /* 0x000fe400000f0c07 */
[----:B------:R-:W-:-:S13]  /*115e0*/  ISETP.GT.AND P0, PT, R0, 0x1, P3 ;  /* 0x000000010000780c */ /* 0x000fda0001f04270 */
[----:B------:R-:W-:Y:S05]  /*115f0*/  @!P0 BRA `(.L_x_37) ;  /* 0x0000000000048947 */ /* 0x000fea0003800000 */
[----:B------:R0:W5:Y:S02]  /*11600*/  LDG.E.LTC128B.U16 R23, desc[UR44][R10.64+0x2] ;  /* 0x0000022c0a177981 */ /* 0x000164000c1e1520 */
.L_x_37:
[----:B------:R-:W-:Y:S05]  /*11610*/  BSYNC B1 ;  /* 0x0000000000017941 */ /* 0x000fea0003800000 */
.L_x_36:
[----:B------:R-:W2:Y:S01]  /*11620*/  LDL.LU R7, [R1+0x4] ;  /* 0x0000040001077983 */ /* 0x000ea20000300800 */
[----:B-----5:R-:W-:Y:S01]  /*11630*/  IMAD.U32 R6, R23, 0x10000, RZ ;  /* 0x0001000017067824 */ /* 0x020fe200078e00ff */
[C---:B------:R-:W-:Y:S02]  /*11640*/  SHF.L.U64.HI R157, R14.reuse, 0x3, R15 ;  /* 0x000000030e9d7819 */ /* 0x040fe4000001020f */
[----:B------:R-:W-:Y:S01]  /*11650*/  SHF.L.U32 R156, R14, 0x3, RZ ;  /* 0x000000030e9c7819 */ /* 0x000fe200000006ff */
[----:B------:R-:W-:Y:S01]  /*11660*/  FMUL R6, R6, R16 ;  /* 0x0000001006067220 */ /* 0x000fe20000400000 */
[----:B------:R-:W3:Y:S03]  /*11670*/  LDL.LU R160, [R1+0x8] ;  /* 0x0000080001a07983 */ /* 0x000ee60000300800 */
[----:B--2---:R-:W-:-:S05]  /*11680*/  FFMA R6, R7, R2, R6 ;  /* 0x0000000207067223 */ /* 0x004fca0000000006 */
[----:B------:R-:W-:-:S05]  /*11690*/  F2FP.BF16.F32.PACK_AB R6, RZ, R6 ;  /* 0x00000006ff06723e */ /* 0x000fca00000010ff */
[----:B------:R1:W-:Y:S01]  /*116a0*/  @P0 STG.E.U16 desc[UR44][R4.64+0x2], R6 ;  /* 0x0000020604000986 */ /* 0x0003e2000c10152c */
[----:B------:R-:W-:-:S04]  /*116b0*/  ISETP.GT.AND P0, PT, R153, 0x8, PT ;  /* 0x000000089900780c */ /* 0x000fc80003f04270 */
[----:B------:R-:W-:Y:S01]  /*116c0*/  ISETP.GT.AND P1, PT, R0, RZ, P0 ;  /* 0x000000ff0000720c */ /* 0x000fe20000724270 */
[----:B-1----:R-:W-:-:S04]  /*116d0*/  IMAD.WIDE.U32 R6, R3, R14, R156 ;  /* 0x0000000e03067225 */ /* 0x002fc800078e009c */
[----:B------:R-:W-:Y:S01]  /*116e0*/  IMAD.IADD R158, R158, 0x1, R7 ;  /* 0x000000019e9e7824 */ /* 0x000fe200078e0207 */
[----:B------:R-:W-:-:S05]  /*116f0*/  IADD3 R7, P2, R154, R6, RZ ;  /* 0x000000069a077210 */ /* 0x000fca0007f5e0ff */
[----:B------:R-:W-:Y:S01]  /*11700*/  IMAD.X R9, R158, 0x1, R21, P2 ;  /* 0x000000019e097824 */ /* 0x000fe200010e0615 */
[----:B------:R-:W-:-:S04]  /*11710*/  LEA R8, P2, R7, R12, 0x1 ;  /* 0x0000000c07087211 */ /* 0x000fc800078408ff */
[----:B------:R-:W-:-:S05]  /*11720*/  LEA.HI.X R9, R7, R13, R9, 0x1, P2 ;  /* 0x0000000d07097211 */ /* 0x000fca00010f0c09 */
[----:B------:R1:W2:Y:S01]  /*11730*/  @P1 LDG.E.LTC128B.U16 R23, desc[UR44][R8.64] ;  /* 0x0000002c08171981 */ /* 0x0002a2000c1e1520 */
[----:B------:R-:W-:Y:S01]  /*11740*/  IADD3 R6, P2, R18, R6, RZ ;  /* 0x0000000612067210 */ /* 0x000fe20007f5e0ff */
[----:B------:R-:W-:Y:S01]  /*11750*/  BSSY B1, `(.L_x_38) ;  /* 0x0000016000017945 */ /* 0x000fe20003800000 */
[----:B------:R-:W-:Y:S02]  /*11760*/  ISETP.GT.AND P4, PT, R0, 0x1, P0 ;  /* 0x000000010000780c */ /* 0x000fe40000784270 */
[----:B------:R-:W-:Y:S01]  /*11770*/  IADD3.X R7, R19, R158, RZ, P2, !PT ;  /* 0x0000009e13077210 */ /* 0x000fe200017fe4ff */
[----:B------:R-:W-:Y:S02]  /*11780*/  IMAD.U32 R158, RZ, RZ, UR9 ;  /* 0x00000009ff9e7e24 */ /* 0x000fe4000f8e00ff */
[----:B------:R-:W-:-:S04]  /*11790*/  IMAD.WIDE.U32 R6, R22, UR42, R6 ;  /* 0x0000002a16067c25 */ /* 0x000fc8000f8e0006 */
[----:B------:R-:W-:Y:S01]  /*117a0*/  IMAD.IADD R7, R159, 0x1, R7 ;  /* 0x000000019f077824 */ /* 0x000fe200078e0207 */
[----:B-1----:R-:W-:-:S04]  /*117b0*/  LEA R8, P2, R6, R12, 0x1 ;  /* 0x0000000c06087211 */ /* 0x002fc800078408ff */
[----:B------:R-:W-:Y:S01]  /*117c0*/  LEA.HI.X R9, R6, R13, R7, 0x1, P2 ;  /* 0x0000000d06097211 */ /* 0x000fe200010f0c07 */
[----:B--2---:R-:W-:-:S04]  /*117d0*/  IMAD.U32 R6, R23, 0x10000, RZ ;  /* 0x0001000017067824 */ /* 0x004fc800078e00ff */
[----:B------:R-:W-:-:S04]  /*117e0*/  FMUL R6, R6, R16 ;  /* 0x0000001006067220 */ /* 0x000fc80000400000 */
[----:B---3--:R-:W-:Y:S01]  /*117f0*/  FFMA R7, R160, R2, R6 ;  /* 0x00000002a0077223 */ /* 0x008fe20000000006 */
[----:B------:R-:W-:Y:S01]  /*11800*/  MOV R160, UR8 ;  /* 0x0000000800a07c02 */ /* 0x000fe20008000f00 */
[----:B------:R-:W-:-:S03]  /*11810*/  IMAD.U32 R6, RZ, RZ, UR8 ;  /* 0x00000008ff067e24 */ /* 0x000fc6000f8e00ff */
[----:B------:R-:W-:Y:S02]  /*11820*/  SHF.L.U32 R160, R160, 0x4, RZ ;  /* 0x00000004a0a07819 */ /* 0x000fe400000006ff */
[----:B------:R-:W-:Y:S02]  /*11830*/  SHF.L.U64.HI R158, R6, 0x4, R158 ;  /* 0x00000004069e7819 */ /* 0x000fe4000001029e */
[----:B------:R-:W-:Y:S02]  /*11840*/  F2FP.BF16.F32.PACK_AB R7, RZ, R7 ;  /* 0x00000007ff07723e */ /* 0x000fe400000010ff */
[----:B------:R-:W-:Y:S02]  /*11850*/  IADD3 R6, P2, R160, R4, RZ ;  /* 0x00000004a0067210 */ /* 0x000fe40007f5e0ff */
[----:B------:R-:W-:-:S03]  /*11860*/  PRMT R161, R7, 0x7610, R161 ;  /* 0x0000761007a17816 */ /* 0x000fc600000000a1 */
[----:B------:R-:W-:-:S05]  /*11870*/  IMAD.X R7, R158, 0x1, R5, P2 ;  /* 0x000000019e077824 */ /* 0x000fca00010e0605 */
[----:B------:R1:W-:Y:S01]  /*11880*/  @P1 STG.E.U16 desc[UR44][R6.64], R161 ;  /* 0x000000a106001986 */ /* 0x0003e2000c10152c */
[----:B------:R-:W-:Y:S05]  /*11890*/  @!P4 BRA `(.L_x_39) ;  /* 0x000000000004c947 */ /* 0x000fea0003800000 */
[----:B------:R2:W5:Y:S02]  /*118a0*/  LDG.E.LTC128B.U16 R23, desc[UR44][R8.64+0x2] ;  /* 0x0000022c08177981 */ /* 0x000564000c1e1520 */
.L_x_39:
[----:B------:R-:W-:Y:S05]  /*118b0*/  BSYNC B1 ;  /* 0x0000000000017941 */ /* 0x000fea0003800000 */
.L_x_38:
[----:B------:R-:W3:Y:S01]  /*118c0*/  LDL.LU R162, [R1+0xc] ;  /* 0x00000c0001a27983 */ /* 0x000ee20000300800 */
[----:B-1---5:R-:W-:Y:S01]  /*118d0*/  IMAD.U32 R161, R23, 0x10000, RZ ;  /* 0x0001000017a17824 */ /* 0x022fe200078e00ff */
[----:B------:R-:W-:Y:S01]  /*118e0*/  ISETP.GT.AND P1, PT, R0, 0x8, P3 ;  /* 0x000000080000780c */ /* 0x000fe20001f24270 */
[----:B------:R-:W-:Y:S02]  /*118f0*/  BSSY B1, `(.L_x_40) ;  /* 0x0000007000017945 */ /* 0x000fe40003800000 */
[----:B------:R-:W-:-:S04]  /*11900*/  FMUL R161, R161, R16 ;  /* 0x00000010a1a17220 */ /* 0x000fc80000400000 */
[----:B---3--:R-:W-:-:S05]  /*11910*/  FFMA R161, R162, R2, R161 ;  /* 0x00000002a2a17223 */ /* 0x008fca00000000a1 */
[----:B------:R-:W-:-:S05]  /*11920*/  F2FP.BF16.F32.PACK_AB R161, RZ, R161 ;  /* 0x000000a1ffa1723e */ /* 0x000fca00000010ff */
[----:B------:R1:W-:Y:S01]  /*11930*/  @P4 STG.E.U16 desc[UR44][R6.64+0x2], R161 ;  /* 0x000002a106004986 */ /* 0x0003e2000c10152c */
[----:B------:R-:W-:Y:S05]  /*11940*/  @!P1 BRA `(.L_x_41) ;  /* 0x0000000000049947 */ /* 0x000fea0003800000 */
[----:B------:R3:W5:Y:S02]  /*11950*/  LDG.E.LTC128B.U16 R23, desc[UR44][R10.64+0x10] ;  /* 0x0000102c0a177981 */ /* 0x000764000c1e1520 */
.L_x_41:
[----:B------:R-:W-:Y:S05]  /*11960*/  BSYNC B1 ;  /* 0x0000000000017941 */ /* 0x000fea0003800000 */
.L_x_40:
[----:B------:R-:W4:Y:S01]  /*11970*/  LDL.LU R162, [R1+0x10] ;  /* 0x0000100001a27983 */ /* 0x000f220000300800 */
[----:B-1---5:R-:W-:Y:S01]  /*11980*/  SHF.L.U32 R161, R23, 0x10, RZ ;  /* 0x0000001017a17819 */ /* 0x022fe200000006ff */
[----:B------:R-:W-:Y:S01]  /*11990*/  BSSY B1, `(.L_x_42) ;  /* 0x0000008000017945 */ /* 0x000fe20003800000 */
[----:B------:R-:W-:-:S03]  /*119a0*/  ISETP.GT.AND P2, PT, R0, 0x9, P3 ;  /* 0x000000090000780c */ /* 0x000fc60001f44270 */
[----:B------:R-:W-:-:S04]  /*119b0*/  FMUL R161, R161, R16 ;  /* 0x00000010a1a17220 */ /* 0x000fc80000400000 */
[----:B----4-:R-:W-:-:S05]  /*119c0*/  FFMA R161, R162, R2, R161 ;  /* 0x00000002a2a17223 */ /* 0x010fca00000000a1 */
[----:B------:R-:W-:-:S05]  /*119d0*/  F2FP.BF16.F32.PACK_AB R161, RZ, R161 ;  /* 0x000000a1ffa1723e */ /* 0x000fca00000010ff */
[----:B------:R1:W-:Y:S01]  /*119e0*/  @P1 STG.E.U16 desc[UR44][R4.64+0x10], R161 ;  /* 0x000010a104001986 */ /* 0x0003e2000c10152c */
[----:B------:R-:W-:Y:S05]  /*119f0*/  @!P2 BRA `(.L_x_43) ;  /* 0x000000000004a947 */ /* 0x000fea0003800000 */
[----:B------:R4:W5:Y:S02]  /*11a00*/  LDG.E.LTC128B.U16 R23, desc[UR44][R10.64+0x12] ;  /* 0x0000122c0a177981 */ /* 0x000964000c1e1520 */
.L_x_43:
[----:B------:R-:W-:Y:S05]  /*11a10*/  BSYNC B1 ;  /* 0x0000000000017941 */ /* 0x000fea0003800000 */
.L_x_42:
[----:B------:R-:W2:Y:S01]  /*11a20*/  LDL.LU R162, [R1+0x14] ;  /* 0x0000140001a27983 */ /* 0x000ea20000300800 */
[----:B-1---5:R-:W-:Y:S01]  /*11a30*/  IMAD.U32 R161, R23, 0x10000, RZ ;  /* 0x0001000017a17824 */ /* 0x022fe200078e00ff */
[----:B------:R-:W-:Y:S01]  /*11a40*/  ISETP.GT.AND P1, PT, R0, 0x8, P0 ;  /* 0x000000080000780c */ /* 0x000fe20000724270 */
[----:B------:R-:W-:Y:S02]  /*11a50*/  BSSY B1, `(.L_x_44) ;  /* 0x0000007000017945 */ /* 0x000fe40003800000 */
[----:B------:R-:W-:-:S04]  /*11a60*/  FMUL R161, R161, R16 ;  /* 0x00000010a1a17220 */ /* 0x000fc80000400000 */
[----:B--2---:R-:W-:-:S05]  /*11a70*/  FFMA R161, R162, R2, R161 ;  /* 0x00000002a2a17223 */ /* 0x004fca00000000a1 */
[----:B------:R-:W-:-:S05]  /*11a80*/  F2FP.BF16.F32.PACK_AB R161, RZ, R161 ;  /* 0x000000a1ffa1723e */ /* 0x000fca00000010ff */
[----:B------:R1:W-:Y:S01]  /*11a90*/  @P2 STG.E.U16 desc[UR44][R4.64+0x12], R161 ;  /* 0x000012a104002986 */ /* 0x0003e2000c10152c */
[----:B------:R-:W-:Y:S05]  /*11aa0*/  @!P1 BRA `(.L_x_45) ;  /* 0x0000000000049947 */ /* 0x000fea0003800000 */
[----:B------:R2:W5:Y:S02]  /*11ab0*/  LDG.E.LTC128B.U16 R23, desc[UR44][R8.64+0x10] ;  /* 0x0000102c08177981 */ /* 0x000564000c1e1520 */
.L_x_45:
[----:B------:R-:W-:Y:S05]  /*11ac0*/  BSYNC B1 ;  /* 0x0000000000017941 */ /* 0x000fea0003800000 */
.L_x_44:
        /* <DEDUP_REMOVED lines=10> */
.L_x_47:
[----:B------:R-:W-:Y:S05]  /*11b70*/  BSYNC B1 ;  /* 0x0000000000017941 */ /* 0x000fea0003800000 */
.L_x_46:
[----:B------:R-:W2:Y:S01]  /*11b80*/  LDL.LU R162, [R1+0x1c] ;  /* 0x00001c0001a27983 */ /* 0x000ea20000300800 */
[----:B-1---5:R-:W-:Y:S01]  /*11b90*/  SHF.L.U32 R161, R23, 0x10, RZ ;  /* 0x0000001017a17819 */ /* 0x022fe200000006ff */
[----:B------:R-:W-:Y:S01]  /*11ba0*/  BSSY B1, `(.L_x_48) ;  /* 0x0000008000017945 */ /* 0x000fe20003800000 */
[----:B------:R-:W-:-:S03]  /*11bb0*/  ISETP.GT.AND P1, PT, R0, 0x10, P3 ;  /* 0x000000100000780c */ /* 0x000fc60001f24270 */
[----:B------:R-:W-:-:S04]  /*11bc0*/  FMUL R161, R161, R16 ;  /* 0x00000010a1a17220 */ /* 0x000fc80000400000 */
[----:B--2---:R-:W-:-:S05]  /*11bd0*/  FFMA R161, R162, R2, R161 ;  /* 0x00000002a2a17223 */ /* 0x004fca00000000a1 */
[----:B------:R-:W-:-:S05]  /*11be0*/  F2FP.BF16.F32.PACK_AB R161, RZ, R161 ;  /* 0x000000a1ffa1723e */ /* 0x000fca00000010ff */
[----:B------:R1:W-:Y:S01]  /*11bf0*/  @P2 STG.E.U16 desc[UR44][R6.64+0x12], R161 ;  /* 0x000012a106002986 */ /* 0x0003e2000c10152c */
[----:B------:R-:W-:Y:S05]  /*11c00*/  @!P1 BRA `(.L_x_49) ;  /* 0x0000000000049947 */ /* 0x000fea0003800000 */
[----:B------:R2:W5:Y:S02]  /*11c10*/  LDG.E.LTC128B.U16 R23, desc[UR44][R10.64+0x20] ;  /* 0x0000202c0a177981 */ /* 0x000564000c1e1520 */
.L_x_49:
[----:B------:R-:W-:Y:S05]  /*11c20*/  BSYNC B1 ;  /* 0x0000000000017941 */ /* 0x000fea0003800000 */
.L_x_48:
        /* <DEDUP_REMOVED lines=10> */
.L_x_51:
[----:B------:R-:W-:Y:S05]  /*11cd0*/  BSYNC B1 ;  /* 0x0000000000017941 */ /* 0x000fea0003800000 */
.L_x_50:
        /* <DEDUP_REMOVED lines=10> */
.L_x_53:
[----:B------:R-:W-:Y:S05]  /*11d80*/  BSYNC B1 ;  /* 0x0000000000017941 */ /* 0x000fea0003800000 */
.L_x_52:
[----:B------:R-:W3:Y:S01]  /*11d90*/  LDL.LU R162, [R1+0x28] ;  /* 0x0000280001a27983 */ /* 0x000ee20000300800 */
[----:B-1---5:R-:W-:Y:S01]  /*11da0*/  SHF.L.U32 R161, R23, 0x10, RZ ;  /* 0x0000001017a17819 */ /* 0x022fe200000006ff */
[----:B------:R-:W-:Y:S01]  /*11db0*/  BSSY B1, `(.L_x_54) ;  /* 0x0000008000017945 */ /* 0x000fe20003800000 */
[----:B------:R-:W-:-:S03]  /*11dc0*/  ISETP.GT.AND P2, PT, R0, 0x11, P0 ;  /* 0x000000110000780c */ /* 0x000fc60000744270 */
[----:B------:R-:W-:-:S04]  /*11dd0*/  FMUL R161, R161, R16 ;  /* 0x00000010a1a17220 */ /* 0x000fc80000400000 */
[----:B---3--:R-:W-:-:S05]  /*11de0*/  FFMA R161, R162, R2, R161 ;  /* 0x00000002a2a17223 */ /* 0x008fca00000000a1 */
[----:B------:R-:W-:-:S05]  /*11df0*/  F2FP.BF16.F32.PACK_AB R161, RZ, R161 ;  /* 0x000000a1ffa1723e */ /* 0x000fca00000010ff */
[----:B------:R1:W-:Y:S01]  /*11e00*/  @P1 STG.E.U16 desc[UR44][R6.64+0x20], R161 ;  /* 0x000020a106001986 */ /* 0x0003e2000c10152c */
[----:B------:R-:W-:Y:S05]  /*11e10*/  @!P2 BRA `(.L_x_55) ;  /* 0x000000000004a947 */ /* 0x000fea0003800000 */
[----:B------:R3:W5:Y:S02]  /*11e20*/  LDG.E.LTC128B.U16 R23, desc[UR44][R8.64+0x22] ;  /* 0x0000222c08177981 */ /* 0x000764000c1e1520 */
.L_x_55:
[----:B------:R-:W-:Y:S05]  /*11e30*/  BSYNC B1 ;  /* 0x0000000000017941 */ /* 0x000fea0003800000 */
.L_x_54:
        /* <DEDUP_REMOVED lines=10> */
.L_x_57:
[----:B------:R-:W-:Y:S05]  /*11ee0*/  BSYNC B1 ;  /* 0x0000000000017941 */ /* 0x000fea0003800000 */
.L_x_56:
        /* <DEDUP_REMOVED lines=10> */
.L_x_59:
[----:B------:R-:W-:Y:S05]  /*11f90*/  BSYNC B1 ;  /* 0x0000000000017941 */ /* 0x000fea0003800000 */
.L_x_58:
        /* <DEDUP_REMOVED lines=10> */
.L_x_61:
[----:B------:R-:W-:Y:S05]  /*12040*/  BSYNC B1 ;  /* 0x0000000000017941 */ /* 0x000fea0003800000 */
.L_x_60:
        /* <DEDUP_REMOVED lines=10> */
.L_x_63:
[----:B------:R-:W-:Y:S05]  /*120f0*/  BSYNC B1 ;  /* 0x0000000000017941 */ /* 0x000fea0003800000 */
.L_x_62:
        /* <DEDUP_REMOVED lines=10> */
.L_x_65:
[----:B------:R-:W-:Y:S05]  /*121a0*/  BSYNC B1 ;  /* 0x0000000000017941 */ /* 0x000fea0003800000 */
.L_x_64:
        /* <DEDUP_REMOVED lines=10> */
.L_x_67:
[----:B------:R-:W-:Y:S05]  /*12250*/  BSYNC B1 ;  /* 0x0000000000017941 */ /* 0x000fea0003800000 */
.L_x_66:
        /* <DEDUP_REMOVED lines=10> */
.L_x_69:
[----:B------:R-:W-:Y:S05]  /*12300*/  BSYNC B1 ;  /* 0x0000000000017941 */ /* 0x000fea0003800000 */
.L_x_68:
        /* <DEDUP_REMOVED lines=10> */
.L_x_71:
[----:B------:R-:W-:Y:S05]  /*123b0*/  BSYNC B1 ;  /* 0x0000000000017941 */ /* 0x000fea0003800000 */
.L_x_70:
        /* <DEDUP_REMOVED lines=10> */
.L_x_73:
[----:B------:R-:W-:Y:S05]  /*12460*/  BSYNC B1 ;  /* 0x0000000000017941 */ /* 0x000fea0003800000 */
.L_x_72:
        /* <DEDUP_REMOVED lines=10> */
.L_x_75:
[----:B------:R-:W-:Y:S05]  /*12510*/  BSYNC B1 ;  /* 0x0000000000017941 */ /* 0x000fea0003800000 */
.L_x_74:
        /* <DEDUP_REMOVED lines=10> */
.L_x_77:
[----:B------:R-:W-:Y:S05]  /*125c0*/  BSYNC B1 ;  /* 0x0000000000017941 */ /* 0x000fea0003800000 */
.L_x_76:
        /* <DEDUP_REMOVED lines=10> */
.L_x_79:
[----:B------:R-:W-:Y:S05]  /*12670*/  BSYNC B1 ;  /* 0x0000000000017941 */ /* 0x000fea0003800000 */
.L_x_78:
        /* <DEDUP_REMOVED lines=10> */
.L_x_81:
[----:B------:R-:W-:Y:S05]  /*12720*/  BSYNC B1 ;  /* 0x0000000000017941 */ /* 0x000fea0003800000 */
.L_x_80:
        /* <DEDUP_REMOVED lines=10> */
.L_x_83:
[----:B------:R-:W-:Y:S05]  /*127d0*/  BSYNC B1 ;  /* 0x0000000000017941 */ /* 0x000fea0003800000 */
.L_x_82:
        /* <DEDUP_REMOVED lines=10> */
.L_x_85:
[----:B------:R-:W-:Y:S05]  /*12880*/  BSYNC B1 ;  /* 0x0000000000017941 */ /* 0x000fea0003800000 */
.L_x_84:
        /* <DEDUP_REMOVED lines=10> */
.L_x_87:
[----:B------:R-:W-:Y:S05]  /*12930*/  BSYNC B1 ;  /* 0x0000000000017941 */ /* 0x000fea0003800000 */
.L_x_86:
        /* <DEDUP_REMOVED lines=10> */
.L_x_89:
[----:B------:R-:W-:Y:S05]  /*129e0*/  BSYNC B1 ;  /* 0x0000000000017941 */ /* 0x000fea0003800000 */
.L_x_88:
        /* <DEDUP_REMOVED lines=10> */
.L_x_91:
[----:B------:R-:W-:Y:S05]  /*12a90*/  BSYNC B1 ;  /* 0x0000000000017941 */ /* 0x000fea0003800000 */
.L_x_90:
        /* <DEDUP_REMOVED lines=10> */
.L_x_93:
[----:B------:R-:W-:Y:S05]  /*12b40*/  BSYNC B1 ;  /* 0x0000000000017941 */ /* 0x000fea0003800000 */
.L_x_92:
        /* <DEDUP_REMOVED lines=10> */
.L_x_95:
[----:B------:R-:W-:Y:S05]  /*12bf0*/  BSYNC B1 ;  /* 0x0000000000017941 */ /* 0x000fea0003800000 */
.L_x_94:
        /* <DEDUP_REMOVED lines=10> */
.L_x_97:
[----:B------:R-:W-:Y:S05]  /*12ca0*/  BSYNC B1 ;  /* 0x0000000000017941 */ /* 0x000fea0003800000 */
.L_x_96:
        /* <DEDUP_REMOVED lines=10> */
.L_x_99:
[----:B------:R-:W-:Y:S05]  /*12d50*/  BSYNC B1 ;  /* 0x0000000000017941 */ /* 0x000fea0003800000 */
.L_x_98:
        /* <DEDUP_REMOVED lines=10> */
.L_x_101:
[----:B------:R-:W-:Y:S05]  /*12e00*/  BSYNC B1 ;  /* 0x0000000000017941 */ /* 0x000fea0003800000 */
.L_x_100:
        /* <DEDUP_REMOVED lines=10> */
.L_x_103:
[----:B------:R-:W-:Y:S05]  /*12eb0*/  BSYNC B1 ;  /* 0x0000000000017941 */ /* 0x000fea0003800000 */
.L_x_102:
        /* <DEDUP_REMOVED lines=10> */
.L_x_105:
[----:B------:R-:W-:Y:S05]  /*12f60*/  BSYNC B1 ;  /* 0x0000000000017941 */ /* 0x000fea0003800000 */
.L_x_104:
        /* <DEDUP_REMOVED lines=10> */
.L_x_107:
[----:B------:R-:W-:Y:S05]  /*13010*/  BSYNC B1 ;  /* 0x0000000000017941 */ /* 0x000fea0003800000 */
.L_x_106:
        /* <DEDUP_REMOVED lines=10> */
.L_x_109:
[----:B------:R-:W-:Y:S05]  /*130c0*/  BSYNC B1 ;  /* 0x0000000000017941 */ /* 0x000fea0003800000 */
.L_x_108:
        /* <DEDUP_REMOVED lines=10> */
.L_x_111:
[----:B------:R-:W-:Y:S05]  /*13170*/  BSYNC B1 ;  /* 0x0000000000017941 */ /* 0x000fea0003800000 */
.L_x_110:
        /* <DEDUP_REMOVED lines=10> */
.L_x_113:
[----:B------:R-:W-:Y:S05]  /*13220*/  BSYNC B1 ;  /* 0x0000000000017941 */ /* 0x000fea0003800000 */
.L_x_112:
        /* <DEDUP_REMOVED lines=10> */
.L_x_115:
[----:B------:R-:W-:Y:S05]  /*132d0*/  BSYNC B1 ;  /* 0x0000000000017941 */ /* 0x000fea0003800000 */
.L_x_114:
        /* <DEDUP_REMOVED lines=10> */
.L_x_117:
[----:B------:R-:W-:Y:S05]  /*13380*/  BSYNC B1 ;  /* 0x0000000000017941 */ /* 0x000fea0003800000 */
.L_x_116:
        /* <DEDUP_REMOVED lines=10> */
.L_x_119:
[----:B------:R-:W-:Y:S05]  /*13430*/  BSYNC B1 ;  /* 0x0000000000017941 */ /* 0x000fea0003800000 */
.L_x_118:
        /* <DEDUP_REMOVED lines=10> */
.L_x_121:
[----:B------:R-:W-:Y:S05]  /*134e0*/  BSYNC B1 ;  /* 0x0000000000017941 */ /* 0x000fea0003800000 */
.L_x_120:
        /* <DEDUP_REMOVED lines=10> */
.L_x_123:
[----:B------:R-:W-:Y:S05]  /*13590*/  BSYNC B1 ;  /* 0x0000000000017941 */ /* 0x000fea0003800000 */
.L_x_122:
        /* <DEDUP_REMOVED lines=10> */
.L_x_125:
[----:B------:R-:W-:Y:S05]  /*13640*/  BSYNC B1 ;  /* 0x0000000000017941 */ /* 0x000fea0003800000 */
.L_x_124:
        /* <DEDUP_REMOVED lines=10> */
.L_x_127:
[----:B------:R-:W-:Y:S05]  /*136f0*/  BSYNC B1 ;  /* 0x0000000000017941 */ /* 0x000fea0003800000 */
.L_x_126:
        /* <DEDUP_REMOVED lines=10> */
.L_x_129:
[----:B------:R-:W-:Y:S05]  /*137a0*/  BSYNC B1 ;  /* 0x0000000000017941 */ /* 0x000fea0003800000 */
.L_x_128:
        /* <DEDUP_REMOVED lines=10> */
.L_x_131:
[----:B------:R-:W-:Y:S05]  /*13850*/  BSYNC B1 ;  /* 0x0000000000017941 */ /* 0x000fea0003800000 */
.L_x_130:
        /* <DEDUP_REMOVED lines=10> */
.L_x_133:
[----:B------:R-:W-:Y:S05]  /*13900*/  BSYNC B1 ;  /* 0x0000000000017941 */ /* 0x000fea0003800000 */
.L_x_132:
        /* <DEDUP_REMOVED lines=10> */
.L_x_135:
[----:B------:R-:W-:Y:S05]  /*139b0*/  BSYNC B1 ;  /* 0x0000000000017941 */ /* 0x000fea0003800000 */
.L_x_134:
        /* <DEDUP_REMOVED lines=10> */
.L_x_137:
[----:B------:R-:W-:Y:S05]  /*13a60*/  BSYNC B1 ;  /* 0x0000000000017941 */ /* 0x000fea0003800000 */
.L_x_136:
        /* <DEDUP_REMOVED lines=10> */
.L_x_139:
[----:B------:R-:W-:Y:S05]  /*13b10*/  BSYNC B1 ;  /* 0x0000000000017941 */ /* 0x000fea0003800000 */
.L_x_138:
        /* <DEDUP_REMOVED lines=10> */
.L_x_141:
[----:B------:R-:W-:Y:S05]  /*13bc0*/  BSYNC B1 ;  /* 0x0000000000017941 */ /* 0x000fea0003800000 */
.L_x_140:
        /* <DEDUP_REMOVED lines=10> */
.L_x_143:
[----:B------:R-:W-:Y:S05]  /*13c70*/  BSYNC B1 ;  /* 0x0000000000017941 */ /* 0x000fea0003800000 */
.L_x_142:
        /* <DEDUP_REMOVED lines=10> */
.L_x_145:
[----:B------:R-:W-:Y:S05]  /*13d20*/  BSYNC B1 ;  /* 0x0000000000017941 */ /* 0x000fea0003800000 */
.L_x_144:
        /* <DEDUP_REMOVED lines=10> */
.L_x_147:
[----:B------:R-:W-:Y:S05]  /*13dd0*/  BSYNC B1 ;  /* 0x0000000000017941 */ /* 0x000fea0003800000 */
.L_x_146:
        /* <DEDUP_REMOVED lines=10> */
.L_x_149:
[----:B------:R-:W-:Y:S05]  /*13e80*/  BSYNC B1 ;  /* 0x0000000000017941 */ /* 0x000fea0003800000 */
.L_x_148:
        /* <DEDUP_REMOVED lines=10> */
.L_x_151:
[----:B------:R-:W-:Y:S05]  /*13f30*/  BSYNC B1 ;  /* 0x0000000000017941 */ /* 0x000fea0003800000 */
.L_x_150:
        /* <DEDUP_REMOVED lines=10> */
.L_x_153:
[----:B------:R-:W-:Y:S05]  /*13fe0*/  BSYNC B1 ;  /* 0x0000000000017941 */ /* 0x000fea0003800000 */
.L_x_152:
        /* <DEDUP_REMOVED lines=10> */
.L_x_155:
[----:B------:R-:W-:Y:S05]  /*14090*/  BSYNC B1 ;  /* 0x0000000000017941 */ /* 0x000fea0003800000 */
.L_x_154:
        /* <DEDUP_REMOVED lines=10> */
.L_x_157:
[----:B------:R-:W-:Y:S05]  /*14140*/  BSYNC B1 ;  /* 0x0000000000017941 */ /* 0x000fea0003800000 */
.L_x_156:
        /* <DEDUP_REMOVED lines=10> */
.L_x_159:
[----:B------:R-:W-:Y:S05]  /*141f0*/  BSYNC B1 ;  /* 0x0000000000017941 */ /* 0x000fea0003800000 */
.L_x_158:
        /* <DEDUP_REMOVED lines=10> */
.L_x_161:
[----:B------:R-:W-:Y:S05]  /*142a0*/  BSYNC B1 ;  /* 0x0000000000017941 */ /* 0x000fea0003800000 */
.L_x_160:
        /* <DEDUP_REMOVED lines=10> */
.L_x_163:
[----:B------:R-:W-:Y:S05]  /*14350*/  BSYNC B1 ;  /* 0x0000000000017941 */ /* 0x000fea0003800000 */
.L_x_162:
        /* <DEDUP_REMOVED lines=10> */
.L_x_165:
[----:B------:R-:W-:Y:S05]  /*14400*/  BSYNC B1 ;  /* 0x0000000000017941 */ /* 0x000fea0003800000 */
.L_x_164:
        /* <DEDUP_REMOVED lines=10> */
.L_x_167:
[----:B------:R-:W-:Y:S05]  /*144b0*/  BSYNC B1 ;  /* 0x0000000000017941 */ /* 0x000fea0003800000 */
.L_x_166:
        /* <DEDUP_REMOVED lines=10> */
.L_x_169:
[----:B------:R-:W-:Y:S05]  /*14560*/  BSYNC B1 ;  /* 0x0000000000017941 */ /* 0x000fea0003800000 */
.L_x_168:
        /* <DEDUP_REMOVED lines=10> */
.L_x_171:
[----:B------:R-:W-:Y:S05]  /*14610*/  BSYNC B1 ;  /* 0x0000000000017941 */ /* 0x000fea0003800000 */
.L_x_170:
        /* <DEDUP_REMOVED lines=10> */
.L_x_173:
[----:B------:R-:W-:Y:S05]  /*146c0*/  BSYNC B1 ;  /* 0x0000000000017941 */ /* 0x000fea0003800000 */
.L_x_172:
        /* <DEDUP_REMOVED lines=10> */
.L_x_175:
[----:B------:R-:W-:Y:S05]  /*14770*/  BSYNC B1 ;  /* 0x0000000000017941 */ /* 0x000fea0003800000 */
.L_x_174:
        /* <DEDUP_REMOVED lines=10> */
.L_x_177:
[----:B------:R-:W-:Y:S05]  /*14820*/  BSYNC B1 ;  /* 0x0000000000017941 */ /* 0x000fea0003800000 */
.L_x_176:
        /* <DEDUP_REMOVED lines=10> */
.L_x_179:
[----:B------:R-:W-:Y:S05]  /*148d0*/  BSYNC B1 ;  /* 0x0000000000017941 */ /* 0x000fea0003800000 */
.L_x_178:
        /* <DEDUP_REMOVED lines=10> */
.L_x_181:
[----:B------:R-:W-:Y:S05]  /*14980*/  BSYNC B1 ;  /* 0x0000000000017941 */ /* 0x000fea0003800000 */
.L_x_180:
        /* <DEDUP_REMOVED lines=10> */
.L_x_183:
[----:B------:R-:W-:Y:S05]  /*14a30*/  BSYNC B1 ;  /* 0x0000000000017941 */ /* 0x000fea0003800000 */
.L_x_182:
        /* <DEDUP_REMOVED lines=10> */
.L_x_185:
[----:B------:R-:W-:Y:S05]  /*14ae0*/  BSYNC B1 ;  /* 0x0000000000017941 */ /* 0x000fea0003800000 */
.L_x_184:
        /* <DEDUP_REMOVED lines=10> */
.L_x_187:
[----:B------:R-:W-:Y:S05]  /*14b90*/  BSYNC B1 ;  /* 0x0000000000017941 */ /* 0x000fea0003800000 */
.L_x_186:
        /* <DEDUP_REMOVED lines=10> */
.L_x_189:
[----:B------:R-:W-:Y:S05]  /*14c40*/  BSYNC B1 ;  /* 0x0000000000017941 */ /* 0x000fea0003800000 */
.L_x_188:
        /* <DEDUP_REMOVED lines=10> */
.L_x_191:
[----:B------:R-:W-:Y:S05]  /*14cf0*/  BSYNC B1 ;  /* 0x0000000000017941 */ /* 0x000fea0003800000 */
.L_x_190:
        /* <DEDUP_REMOVED lines=10> */
.L_x_193:
[----:B------:R-:W-:Y:S05]  /*14da0*/  BSYNC B1 ;  /* 0x0000000000017941 */ /* 0x000fea0003800000 */
.L_x_192:
        /* <DEDUP_REMOVED lines=10> */
.L_x_195:
[----:B------:R-:W-:Y:S05]  /*14e50*/  BSYNC B1 ;  /* 0x0000000000017941 */ /* 0x000fea0003800000 */
.L_x_194:
        /* <DEDUP_REMOVED lines=10> */
.L_x_197:
[----:B------:R-:W-:Y:S05]  /*14f00*/  BSYNC B1 ;  /* 0x0000000000017941 */ /* 0x000fea0003800000 */
.L_x_196:
        /* <DEDUP_REMOVED lines=10> */
.L_x_199:
[----:B------:R-:W-:Y:S05]  /*14fb0*/  BSYNC B1 ;  /* 0x0000000000017941 */ /* 0x000fea0003800000 */
.L_x_198:
        /* <DEDUP_REMOVED lines=10> */
.L_x_201:
[----:B------:R-:W-:Y:S05]  /*15060*/  BSYNC B1 ;  /* 0x0000000000017941 */ /* 0x000fea0003800000 */
.L_x_200:
        /* <DEDUP_REMOVED lines=10> */
.L_x_203:
[----:B------:R-:W-:Y:S05]  /*15110*/  BSYNC B1 ;  /* 0x0000000000017941 */ /* 0x000fea0003800000 */
.L_x_202:
        /* <DEDUP_REMOVED lines=10> */
.L_x_205:
[----:B------:R-:W-:Y:S05]  /*151c0*/  BSYNC B1 ;  /* 0x0000000000017941 */ /* 0x000fea0003800000 */
.L_x_204:
        /* <DEDUP_REMOVED lines=10> */
.L_x_207:
[----:B------:R-:W-:Y:S05]  /*15270*/  BSYNC B1 ;  /* 0x0000000000017941 */ /* 0x000fea0003800000 */
.L_x_206:
        /* <DEDUP_REMOVED lines=10> */
.L_x_209:
[----:B------:R-:W-:Y:S05]  /*15320*/  BSYNC B1 ;  /* 0x0000000000017941 */ /* 0x000fea0003800000 */
.L_x_208:
        /* <DEDUP_REMOVED lines=10> */
.L_x_211:
[----:B------:R-:W-:Y:S05]  /*153d0*/  BSYNC B1 ;  /* 0x0000000000017941 */ /* 0x000fea0003800000 */
.L_x_210:
        /* <DEDUP_REMOVED lines=10> */
.L_x_213:
[----:B------:R-:W-:Y:S05]  /*15480*/  BSYNC B1 ;  /* 0x0000000000017941 */ /* 0x000fea0003800000 */
.L_x_212:
        /* <DEDUP_REMOVED lines=10> */
.L_x_215:
[----:B------:R-:W-:Y:S05]  /*15530*/  BSYNC B1 ;  /* 0x0000000000017941 */ /* 0x000fea0003800000 */
.L_x_214:
        /* <DEDUP_REMOVED lines=10> */
.L_x_217:
[----:B------:R-:W-:Y:S05]  /*155e0*/  BSYNC B1 ;  /* 0x0000000000017941 */ /* 0x000fea0003800000 */
.L_x_216:
        /* <DEDUP_REMOVED lines=10> */
.L_x_219:
[----:B------:R-:W-:Y:S05]  /*15690*/  BSYNC B1 ;  /* 0x0000000000017941 */ /* 0x000fea0003800000 */
.L_x_218:
        /* <DEDUP_REMOVED lines=10> */
.L_x_221:
[----:B------:R-:W-:Y:S05]  /*15740*/  BSYNC B1 ;  /* 0x0000000000017941 */ /* 0x000fea0003800000 */
.L_x_220:
        /* <DEDUP_REMOVED lines=10> */
.L_x_223:
[----:B------:R-:W-:Y:S05]  /*157f0*/  BSYNC B1 ;  /* 0x0000000000017941 */ /* 0x000fea0003800000 */
.L_x_222:
        /* <DEDUP_REMOVED lines=10> */
.L_x_225:
[----:B------:R-:W-:Y:S05]  /*158a0*/  BSYNC B1 ;  /* 0x0000000000017941 */ /* 0x000fea0003800000 */
.L_x_224:
        /* <DEDUP_REMOVED lines=10> */
.L_x_227:
[----:B------:R-:W-:Y:S05]  /*15950*/  BSYNC B1 ;  /* 0x0000000000017941 */ /* 0x000fea0003800000 */
.L_x_226:
        /* <DEDUP_REMOVED lines=10> */
.L_x_229:
[----:B------:R-:W-:Y:S05]  /*15a00*/  BSYNC B1 ;  /* 0x0000000000017941 */ /* 0x000fea0003800000 */
.L_x_228:
        /* <DEDUP_REMOVED lines=10> */
.L_x_231:
[----:B------:R-:W-:Y:S05]  /*15ab0*/  BSYNC B1 ;  /* 0x0000000000017941 */ /* 0x000fea0003800000 */
.L_x_230:
        /* <DEDUP_REMOVED lines=10> */
.L_x_233:
[----:B------:R-:W-:Y:S05]  /*15b60*/  BSYNC B1 ;  /* 0x0000000000017941 */ /* 0x000fea0003800000 */
.L_x_232:
        /* <DEDUP_REMOVED lines=10> */
.L_x_235:
[----:B------:R-:W-:Y:S05]  /*15c10*/  BSYNC B1 ;  /* 0x0000000000017941 */ /* 0x000fea0003800000 */
.L_x_234:
        /* <DEDUP_REMOVED lines=10> */
.L_x_237:
[----:B------:R-:W-:Y:S05]  /*15cc0*/  BSYNC B1 ;  /* 0x0000000000017941 */ /* 0x000fea0003800000 */
.L_x_236:
        /* <DEDUP_REMOVED lines=10> */
.L_x_239:
[----:B------:R-:W-:Y:S05]  /*15d70*/  BSYNC B1 ;  /* 0x0000000000017941 */ /* 0x000fea0003800000 */
.L_x_238:
        /* <DEDUP_REMOVED lines=10> */
.L_x_241:
[----:B------:R-:W-:Y:S05]  /*15e20*/  BSYNC B1 ;  /* 0x0000000000017941 */ /* 0x000fea0003800000 */
.L_x_240:
        /* <DEDUP_REMOVED lines=10> */
.L_x_243:
[----:B------:R-:W-:Y:S05]  /*15ed0*/  BSYNC B1 ;  /* 0x0000000000017941 */ /* 0x000fea0003800000 */
.L_x_242:
        /* <DEDUP_REMOVED lines=10> */
.L_x_245:
[----:B------:R-:W-:Y:S05]  /*15f80*/  BSYNC B1 ;  /* 0x0000000000017941 */ /* 0x000fea0003800000 */
.L_x_244:
        /* <DEDUP_REMOVED lines=10> */
.L_x_247:
[----:B------:R-:W-:Y:S05]  /*16030*/  BSYNC B1 ;  /* 0x0000000000017941 */ /* 0x000fea0003800000 */
.L_x_246:
        /* <DEDUP_REMOVED lines=10> */
.L_x_249:
[----:B------:R-:W-:Y:S05]  /*160e0*/  BSYNC B1 ;  /* 0x0000000000017941 */ /* 0x000fea0003800000 */
.L_x_248:
        /* <DEDUP_REMOVED lines=10> */
.L_x_251:
[----:B------:R-:W-:Y:S05]  /*16190*/  BSYNC B1 ;  /* 0x0000000000017941 */ /* 0x000fea0003800000 */
.L_x_250:
        /* <DEDUP_REMOVED lines=10> */
.L_x_253:
[----:B------:R-:W-:Y:S05]  /*16240*/  BSYNC B1 ;  /* 0x0000000000017941 */ /* 0x000fea0003800000 */
.L_x_252:
        /* <DEDUP_REMOVED lines=10> */
.L_x_255:
[----:B------:R-:W-:Y:S05]  /*162f0*/  BSYNC B1 ;  /* 0x0000000000017941 */ /* 0x000fea0003800000 */
.L_x_254:
        /* <DEDUP_REMOVED lines=10> */
.L_x_257:
[----:B------:R-:W-:Y:S05]  /*163a0*/  BSYNC B1 ;  /* 0x0000000000017941 */ /* 0x000fea0003800000 */
.L_x_256:
        /* <DEDUP_REMOVED lines=10> */
.L_x_259:
[----:B------:R-:W-:Y:S05]  /*16450*/  BSYNC B1 ;  /* 0x0000000000017941 */ /* 0x000fea0003800000 */
.L_x_258:
        /* <DEDUP_REMOVED lines=10> */
.L_x_261:
[----:B------:R-:W-:Y:S05]  /*16500*/  BSYNC B1 ;  /* 0x0000000000017941 */ /* 0x000fea0003800000 */
.L_x_260:
        /* <DEDUP_REMOVED lines=10> */
.L_x_263:
[----:B------:R-:W-:Y:S05]  /*165b0*/  BSYNC B1 ;  /* 0x0000000000017941 */ /* 0x000fea0003800000 */
.L_x_262:
        /* <DEDUP_REMOVED lines=10> */
.L_x_265:
[----:B------:R-:W-:Y:S05]  /*16660*/  BSYNC B1 ;  /* 0x0000000000017941 */ /* 0x000fea0003800000 */
.L_x_264:
        /* <DEDUP_REMOVED lines=10> */
.L_x_267:
[----:B------:R-:W-:Y:S05]  /*16710*/  BSYNC B1 ;  /* 0x0000000000017941 */ /* 0x000fea0003800000 */
.L_x_266:
        /* <DEDUP_REMOVED lines=10> */
.L_x_269:
[----:B------:R-:W-:Y:S05]  /*167c0*/  BSYNC B1 ;  /* 0x0000000000017941 */ /* 0x000fea0003800000 */
.L_x_268:
        /* <DEDUP_REMOVED lines=10> */
.L_x_271:
[----:B------:R-:W-:Y:S05]  /*16870*/  BSYNC B1 ;  /* 0x0000000000017941 */ /* 0x000fea0003800000 */
.L_x_270:
        /* <DEDUP_REMOVED lines=10> */
.L_x_273:
[----:B------:R-:W-:Y:S05]  /*16920*/  BSYNC B1 ;  /* 0x0000000000017941 */ /* 0x000fea0003800000 */
.L_x_272:
        /* <DEDUP_REMOVED lines=10> */
.L_x_275:
[----:B------:R-:W-:Y:S05]  /*169d0*/  BSYNC B1 ;  /* 0x0000000000017941 */ /* 0x000fea0003800000 */
.L_x_274:
        /* <DEDUP_REMOVED lines=10> */
.L_x_277:
[----:B------:R-:W-:Y:S05]  /*16a80*/  BSYNC B1 ;  /* 0x0000000000017941 */ /* 0x000fea0003800000 */
.L_x_276:
        /* <DEDUP_REMOVED lines=10> */
.L_x_279:
[----:B------:R-:W-:Y:S05]  /*16b30*/  BSYNC B1 ;  /* 0x0000000000017941 */ /* 0x000fea0003800000 */
.L_x_278:
        /* <DEDUP_REMOVED lines=10> */
.L_x_281:
[----:B------:R-:W-:Y:S05]  /*16be0*/  BSYNC B1 ;  /* 0x0000000000017941 */ /* 0x000fea0003800000 */
.L_x_280:
        /* <DEDUP_REMOVED lines=10> */
.L_x_283:
[----:B------:R-:W-:Y:S05]  /*16c90*/  BSYNC B1 ;  /* 0x0000000000017941 */ /* 0x000fea0003800000 */
.L_x_282:
[----:B0-234-:R-:W2:Y:S01]  /*16ca0*/  LDL.LU R10, [R1+0x1f4] ;  /* 0x0001f400010a7983 */ /* 0x01dea20000300800 */
[----:B-----5:R-:W-:Y:S01]  /*16cb0*/  IMAD.U32 R11, R23, 0x10000, RZ ;  /* 0x00010000170b7824 */ /* 0x020fe200078e00ff */
        /* <DEDUP_REMOVED lines=8> */
.L_x_285:
[----:B------:R-:W-:Y:S05]  /*16d40*/  BSYNC B1 ;  /* 0x0000000000017941 */ /* 0x000fea0003800000 */
.L_x_284:
[----:B------:R-:W3:Y:S01]  /*16d50*/  LDL.LU R10, [R1+0x1f8] ;  /* 0x0001f800010a7983 */ /* 0x000ee20000300800 */
[----:B0----5:R-:W-:Y:S01]  /*16d60*/  IMAD.U32 R11, R23, 0x10000, RZ ;  /* 0x00010000170b7824 */ /* 0x021fe200078e00ff */
[----:B------:R-:W-:Y:S01]  /*16d70*/  ISETP.GT.AND P1, PT, R0, 0xf9, P0 ;  /* 0x000000f90000780c */ /* 0x000fe20000724270 */
[----:B------:R-:W-:Y:S01]  /*16d80*/  BSSY B1, `(.L_x_286) ;  /* 0x000000a000017945 */ /* 0x000fe20003800000 */
[----:B------:R-:W-:Y:S01]  /*16d90*/  IADD3 R169, P0, R3, 0x80, RZ ;  /* 0x0000008003a97810 */ /* 0x000fe20007f1e0ff */
[----:B------:R-:W-:-:S04]  /*16da0*/  FMUL R11, R11, R16 ;  /* 0x000000100b0b7220 */ /* 0x000fc80000400000 */
[----:B---3--:R-:W-:-:S05]  /*16db0*/  FFMA R11, R10, R2, R11 ;  /* 0x000000020a0b7223 */ /* 0x008fca000000000b */
[----:B------:R-:W-:-:S04]  /*16dc0*/  F2FP.BF16.F32.PACK_AB R11, RZ, R11 ;  /* 0x0000000bff0b723e */ /* 0x000fc800000010ff */
[----:B------:R-:W-:Y:S02]  /*16dd0*/  PRMT R3, R11, 0x7610, R3 ;  /* 0x000076100b037816 */ /* 0x000fe40000000003 */
[----:B------:R-:W-:-:S03]  /*16de0*/  IADD3.X R11, RZ, UR7, RZ, P0, !PT ;  /* 0x00000007ff0b7c10 */ /* 0x000fc600087fe4ff */
[----:B------:R0:W-:Y:S01]  /*16df0*/  @P2 STG.E.U16 desc[UR44][R6.64+0x1f0], R3 ;  /* 0x0001f00306002986 */ /* 0x0001e2000c10152c */
[----:B------:R-:W-:Y:S05]  /*16e00*/  @!P1 BRA `(.L_x_287) ;  /* 0x0000000000049947 */ /* 0x000fea0003800000 */
[----:B------:R3:W5:Y:S02]  /*16e10*/  LDG.E.LTC128B.U16 R23, desc[UR44][R8.64+0x1f2] ;  /* 0x0001f22c08177981 */ /* 0x000764000c1e1520 */
.L_x_287:
[----:B------:R-:W-:Y:S05]  /*16e20*/  BSYNC B1 ;  /* 0x0000000000017941 */ /* 0x000fea0003800000 */
.L_x_286:
[----:B------:R-:W4:Y:S01]  /*16e30*/  LDL.LU R10, [R1+0x1fc] ;  /* 0x0001fc00010a7983 */ /* 0x000f220000300800 */
[----:B0----5:R-:W-:Y:S01]  /*16e40*/  IMAD.U32 R3, R23, 0x10000, RZ ;  /* 0x0001000017037824 */ /* 0x021fe200078e00ff */
[----:B------:R-:W-:Y:S01]  /*16e50*/  ISETP.GT.AND P0, PT, R153, 0x80, PT ;  /* 0x000000809900780c */ /* 0x000fe20003f04270 */
[----:B--23--:R-:W-:Y:S02]  /*16e60*/  IMAD R8, R11, R14, RZ ;  /* 0x0000000e0b087224 */ /* 0x00cfe400078e02ff */
[----:B------:R-:W-:Y:S01]  /*16e70*/  FMUL R3, R3, R16 ;  /* 0x0000001003037220 */ /* 0x000fe20000400000 */
[----:B------:R-:W-:Y:S01]  /*16e80*/  ISETP.GT.AND P3, PT, R0, RZ, P0 ;  /* 0x000000ff0000720c */ /* 0x000fe20000764270 */
[C---:B------:R-:W-:Y:S02]  /*16e90*/  IMAD R167, R169.reuse, R15, R8 ;  /* 0x0000000fa9a77224 */ /* 0x040fe400078e0208 */
[----:B------:R-:W-:-:S04]  /*16ea0*/  IMAD.WIDE.U32 R8, R169, R14, R20 ;  /* 0x0000000ea9087225 */ /* 0x000fc800078e0014 */
[----:B------:R-:W-:Y:S02]  /*16eb0*/  IMAD.IADD R9, R9, 0x1, R167 ;  /* 0x0000000109097824 */ /* 0x000fe400078e02a7 */
[----:B----4-:R-:W-:Y:S01]  /*16ec0*/  FFMA R3, R10, R2, R3 ;  /* 0x000000020a037223 */ /* 0x010fe20000000003 */
[----:B------:R-:W-:-:S04]  /*16ed0*/  LEA R10, P2, R8, R12, 0x1 ;  /* 0x0000000c080a7211 */ /* 0x000fc800078408ff */
[----:B------:R-:W-:Y:S02]  /*16ee0*/  F2FP.BF16.F32.PACK_AB R3, RZ, R3 ;  /* 0x00000003ff03723e */ /* 0x000fe400000010ff */
[--C-:B------:R-:W-:Y:S02]  /*16ef0*/  LEA.HI.X R11, R8, R13, R9.reuse, 0x1, P2 ;  /* 0x0000000d080b7211 */ /* 0x100fe400010f0c09 */
[----:B------:R-:W-:-:S05]  /*16f00*/  PRMT R9, R3, 0x7610, R9 ;  /* 0x0000761003097816 */ /* 0x000fca0000000009 */
[----:B------:R0:W-:Y:S04]  /*16f10*/  @P1 STG.E.U16 desc[UR44][R6.64+0x1f2], R9 ;  /* 0x0001f20906001986 */ /* 0x0001e8000c10152c */
[----:B------:R-:W2:Y:S01]  /*16f20*/  @P3 LDG.E.LTC128B.U16 R23, desc[UR44][R10.64] ;  /* 0x0000002c0a173981 */ /* 0x000ea2000c1e1520 */
[----:B-1----:R-:W-:Y:S01]  /*16f30*/  IMAD.U32 R161, RZ, RZ, UR8 ;  /* 0x00000008ffa17e24 */ /* 0x002fe2000f8e00ff */
[----:B------:R-:W-:Y:S01]  /*16f40*/  MOV R165, UR8 ;  /* 0x0000000800a57c02 */ /* 0x000fe20008000f00 */
[----:B------:R-:W-:Y:S01]  /*16f50*/  IMAD.U32 R164, RZ, RZ, UR9 ;  /* 0x00000009ffa47e24 */ /* 0x000fe2000f8e00ff */
[----:B------:R-:W-:Y:S01]  /*16f60*/  ISETP.GT.AND P2, PT, R0, 0x1, P0 ;  /* 0x000000010000780c */ /* 0x000fe20000744270 */
[----:B------:R-:W-:Y:S01]  /*16f70*/  IMAD.SHL.U32 R161, R161, 0x100, RZ ;  /* 0x00000100a1a17824 */ /* 0x000fe200078e00ff */
[----:B------:R-:W-:Y:S01]  /*16f80*/  BSSY B1, `(.L_x_288) ;  /* 0x0000011000017945 */ /* 0x000fe20003800000 */
[----:B0-----:R-:W-:Y:S01]  /*16f90*/  IMAD.WIDE.U32 R8, R169, R14, R18 ;  /* 0x0000000ea9087225 */ /* 0x001fe200078e0012 */
[----:B------:R-:W-:-:S04]  /*16fa0*/  SHF.L.U64.HI R165, R165, 0x8, R164 ;  /* 0x00000008a5a57819 */ /* 0x000fc800000102a4 */
[----:B------:R-:W-:-:S03]  /*16fb0*/  IADD3 R9, R167, R9, RZ ;  /* 0x00000009a7097210 */ /* 0x000fc60007ffe0ff */
[----:B------:R-:W-:Y:S01]  /*16fc0*/  IMAD.WIDE.U32 R162, R22, UR42, R8 ;  /* 0x0000002a16a27c25 */ /* 0x000fe2000f8e0008 */
[----:B------:R-:W-:-:S04]  /*16fd0*/  IADD3 R8, P1, R161, R4, RZ ;  /* 0x00000004a1087210 */ /* 0x000fc80007f3e0ff */
[----:B------:R-:W-:Y:S01]  /*16fe0*/  IADD3 R7, R159, R163, RZ ;  /* 0x000000a39f077210 */ /* 0x000fe20007ffe0ff */
[----:B------:R-:W-:Y:S01]  /*16ff0*/  IMAD.X R9, R165, 0x1, R5, P1 ;  /* 0x00000001a5097824 */ /* 0x000fe200008e0605 */
[----:B------:R-:W-:-:S04]  /*17000*/  LEA R6, P4, R162, R12, 0x1 ;  /* 0x0000000ca2067211 */ /* 0x000fc800078808ff */
[----:B------:R-:W-:Y:S01]  /*17010*/  LEA.HI.X R7, R162, R13, R7, 0x1, P4 ;  /* 0x0000000da2077211 */ /* 0x000fe200020f0c07 */
[----:B--2---:R-:W-:-:S04]  /*17020*/  IMAD.U32 R3, R23, 0x10000, RZ ;  /* 0x0001000017037824 */ /* 0x004fc800078e00ff */
[----:B------:R-:W-:-:S04]  /*17030*/  FMUL R3, R3, R16 ;  /* 0x0000001003037220 */ /* 0x000fc80000400000 */
[----:B------:R-:W-:-:S05]  /*17040*/  FFMA R3, R24, R2, R3 ;  /* 0x0000000218037223 */ /* 0x000fca0000000003 */
[----:B------:R-:W-:-:S05]  /*17050*/  F2FP.BF16.F32.PACK_AB R3, RZ, R3 ;  /* 0x00000003ff03723e */ /* 0x000fca00000010ff */
[----:B------:R0:W-:Y:S01]  /*17060*/  @P3 STG.E.U16 desc[UR44][R8.64], R3 ;  /* 0x0000000308003986 */ /* 0x0001e2000c10152c */
[----:B------:R-:W-:Y:S05]  /*17070*/  @!P2 BRA `(.L_x_289) ;  /* 0x000000000004a947 */ /* 0x000fea0003800000 */
[----:B------:R1:W5:Y:S02]  /*17080*/  LDG.E.LTC128B.U16 R23, desc[UR44][R6.64+0x2] ;  /* 0x0000022c06177981 */ /* 0x000364000c1e1520 */
.L_x_289:
[----:B------:R-:W-:Y:S05]  /*17090*/  BSYNC B1 ;  /* 0x0000000000017941 */ /* 0x000fea0003800000 */
.L_x_288:
[----:B0----5:R-:W-:Y:S01]  /*170a0*/  IMAD.U32 R3, R23, 0x10000, RZ ;  /* 0x0001000017037824 */ /* 0x021fe200078e00ff */
[----:B------:R-:W-:Y:S01]  /*170b0*/  ISETP.GT.AND P1, PT, R153, 0x88, PT ;  /* 0x000000889900780c */ /* 0x000fe20003f24270 */
[----:B------:R-:W-:Y:S01]  /*170c0*/  IMAD.WIDE.U32 R14, R169, R14, R156 ;  /* 0x0000000ea90e7225 */ /* 0x000fe200078e009c */
[----:B------:R-:W-:Y:S03]  /*170d0*/  BSSY B1, `(.L_x_290) ;  /* 0x0000010000017945 */ /* 0x000fe60003800000 */
[----:B------:R-:W-:Y:S01]  /*170e0*/  FMUL R10, R3, R16 ;  /* 0x00000010030a7220 */ /* 0x000fe20000400000 */
[----:B------:R-:W-:Y:S02]  /*170f0*/  ISETP.GT.AND P3, PT, R0, RZ, P1 ;  /* 0x000000ff0000720c */ /* 0x000fe40000f64270 */
[----:B------:R-:W-:Y:S01]  /*17100*/  IADD3 R154, P5, R154, R14, RZ ;  /* 0x0000000e9a9a7210 */ /* 0x000fe20007fbe0ff */
[----:B------:R-:W-:Y:S01]  /*17110*/  FFMA R10, R25, R2, R10 ;  /* 0x00000002190a7223 */ /* 0x000fe2000000000a */
[----:B------:R-:W-:-:S02]  /*17120*/  IADD3 R167, R167, R15, RZ ;  /* 0x0000000fa7a77210 */ /* 0x000fc40007ffe0ff */
[----:B------:R-:W-:Y:S02]  /*17130*/  IADD3 R14, P4, R18, R14, RZ ;  /* 0x0000000e120e7210 */ /* 0x000fe40007f9e0ff */
[----:B------:R-:W-:Y:S01]  /*17140*/  F2FP.BF16.F32.PACK_AB R3, RZ, R10 ;  /* 0x0000000aff03723e */ /* 0x000fe200000010ff */
[--C-:B------:R-:W-:Y:S01]  /*17150*/  IMAD.X R20, R167, 0x1, R21.reuse, P5 ;  /* 0x00000001a7147824 */ /* 0x100fe200028e0615 */
[C---:B------:R-:W-:Y:S02]  /*17160*/  LEA R10, P5, R154.reuse, R12, 0x1 ;  /* 0x0000000c9a0a7211 */ /* 0x040fe400078a08ff */
[----:B------:R-:W-:Y:S02]  /*17170*/  PRMT R21, R3, 0x7610, R21 ;  /* 0x0000761003157816 */ /* 0x000fe40000000015 */
[----:B------:R-:W-:Y:S02]  /*17180*/  LEA.HI.X R11, R154, R13, R20, 0x1, P5 ;  /* 0x0000000d9a0b7211 */ /* 0x000fe400028f0c14 */
[----:B------:R-:W-:Y:S01]  /*17190*/  PRMT R3, R23, 0x7610, R3 ;  /* 0x0000761017037816 */ /* 0x000fe20000000003 */
[----:B------:R0:W-:Y:S01]  /*171a0*/  @P2 STG.E.U16 desc[UR44][R8.64+0x2], R21 ;  /* 0x0000021508002986 */ /* 0x0001e2000c10152c */
[----:B------:R-:W-:Y:S05]  /*171b0*/  @!P3 BRA `(.L_x_291) ;  /* 0x000000000004b947 */ /* 0x000fea0003800000 */
[----:B------:R2:W5:Y:S02]  /*171c0*/  LDG.E.LTC128B.U16 R3, desc[UR44][R10.64] ;  /* 0x0000002c0a037981 */ /* 0x000564000c1e1520 */
.L_x_291:
[----:B------:R-:W-:Y:S05]  /*171d0*/  BSYNC B1 ;  /* 0x0000000000017941 */ /* 0x000fea0003800000 */
.L_x_290:
[----:B--2--5:R-:W-:Y:S01]  /*171e0*/  IMAD.U32 R11, R3, 0x10000, RZ ;  /* 0x00010000030b7824 */ /* 0x024fe200078e00ff */
[----:B------:R-:W-:Y:S01]  /*171f0*/  IADD3.X R15, R19, R167, RZ, P4, !PT ;  /* 0x000000a7130f7210 */ /* 0x000fe200027fe4ff */
[----:B------:R-:W-:Y:S01]  /*17200*/  BSSY B1, `(.L_x_292) ;  /* 0x000000e000017945 */ /* 0x000fe20003800000 */
[----:B------:R-:W-:Y:S01]  /*17210*/  IADD3 R10, P4, R8, R160, RZ ;  /* 0x000000a0080a7210 */ /* 0x000fe20007f9e0ff */
[----:B------:R-:W-:Y:S01]  /*17220*/  FMUL R11, R11, R16 ;  /* 0x000000100b0b7220 */ /* 0x000fe20000400000 */
[----:B------:R-:W-:Y:S01]  /*17230*/  ISETP.GT.AND P2, PT, R0, 0x1, P1 ;  /* 0x000000010000780c */ /* 0x000fe20000f44270 */
[----:B------:R-:W-:-:S04]  /*17240*/  IMAD.WIDE.U32 R22, R22, UR42, R14 ;  /* 0x0000002a16167c25 */ /* 0x000fc8000f8e000e */
[----:B------:R-:W-:Y:S01]  /*17250*/  FFMA R11, R26, R2, R11 ;  /* 0x000000021a0b7223 */ /* 0x000fe2000000000b */
[----:B------:R-:W-:Y:S01]  /*17260*/  IMAD.IADD R159, R159, 0x1, R23 ;  /* 0x000000019f9f7824 */ /* 0x000fe200078e0217 */
[----:B------:R-:W-:-:S03]  /*17270*/  LEA R12, P5, R22, R12, 0x1 ;  /* 0x0000000c160c7211 */ /* 0x000fc600078a08ff */
[----:B------:R-:W-:Y:S01]  /*17280*/  F2FP.BF16.F32.PACK_AB R14, RZ, R11 ;  /* 0x0000000bff0e723e */ /* 0x000fe200000010ff */
[----:B------:R-:W-:Y:S01]  /*17290*/  IMAD.X R11, R9, 0x1, R158, P4 ;  /* 0x00000001090b7824 */ /* 0x000fe200020e069e */
[----:B------:R-:W-:-:S04]  /*172a0*/  LEA.HI.X R13, R22, R13, R159, 0x1, P5 ;  /* 0x0000000d160d7211 */ /* 0x000fc800028f0c9f */
[----:B------:R2:W-:Y:S01]  /*172b0*/  @P3 STG.E.U16 desc[UR44][R10.64], R14 ;  /* 0x0000000e0a003986 */ /* 0x0005e2000c10152c */
[----:B------:R-:W-:Y:S05]  /*172c0*/  @!P2 BRA `(.L_x_293) ;  /* 0x000000000004a947 */ /* 0x000fea0003800000 */
[----:B------:R3:W5:Y:S02]  /*172d0*/  LDG.E.LTC128B.U16 R3, desc[UR44][R12.64+0x2] ;  /* 0x0000022c0c037981 */ /* 0x000764000c1e1520 */
.L_x_293:
[----:B------:R-:W-:Y:S05]  /*172e0*/  BSYNC B1 ;  /* 0x0000000000017941 */ /* 0x000fea0003800000 */
.L_x_292:
[----:B-----5:R-:W-:Y:S01]  /*172f0*/  SHF.L.U32 R15, R3, 0x10, RZ ;  /* 0x00000010030f7819 */ /* 0x020fe200000006ff */
[----:B------:R-:W-:Y:S01]  /*17300*/  BSSY B1, `(.L_x_294) ;  /* 0x0000008000017945 */ /* 0x000fe20003800000 */
[----:B------:R-:W-:-:S03]  /*17310*/  ISETP.GT.AND P3, PT, R0, 0x8, P0 ;  /* 0x000000080000780c */ /* 0x000fc60000764270 */
[----:B--2---:R-:W-:-:S04]  /*17320*/  FMUL R14, R15, R16 ;  /* 0x000000100f0e7220 */ /* 0x004fc80000400000 */
[----:B------:R-:W-:-:S05]  /*17330*/  FFMA R14, R27, R2, R14 ;  /* 0x000000021b0e7223 */ /* 0x000fca000000000e */
[----:B------:R-:W-:-:S05]  /*17340*/  F2FP.BF16.F32.PACK_AB R14, RZ, R14 ;  /* 0x0000000eff0e723e */ /* 0x000fca00000010ff */
[----:B------:R2:W-:Y:S01]  /*17350*/  @P2 STG.E.U16 desc[UR44][R10.64+0x2], R14 ;  /* 0x0000020e0a002986 */ /* 0x0005e2000c10152c */
[----:B------:R-:W-:Y:S05]  /*17360*/  @!P3 BRA `(.L_x_295) ;  /* 0x000000000004b947 */ /* 0x000fea0003800000 */
[----:B------:R4:W5:Y:S02]  /*17370*/  LDG.E.LTC128B.U16 R3, desc[UR44][R6.64+0x10] ;  /* 0x0000102c06037981 */ /* 0x000964000c1e1520 */
.L_x_295:
[----:B------:R-:W-:Y:S05]  /*17380*/  BSYNC B1 ;  /* 0x0000000000017941 */ /* 0x000fea0003800000 */
.L_x_294:
[----:B--2--5:R-:W-:Y:S01]  /*17390*/  IMAD.U32 R11, R3, 0x10000, RZ ;  /* 0x00010000030b7824 */ /* 0x024fe200078e00ff */
[----:B------:R-:W-:Y:S01]  /*173a0*/  ISETP.GT.AND P2, PT, R0, 0x9, P0 ;  /* 0x000000090000780c */ /* 0x000fe20000744270 */
[----:B------:R-:W-:Y:S02]  /*173b0*/  BSSY B1, `(.L_x_296) ;  /* 0x0000007000017945 */ /* 0x000fe40003800000 */
[----:B------:R-:W-:-:S04]  /*173c0*/  FMUL R11, R11, R16 ;  /* 0x000000100b0b7220 */ /* 0x000fc80000400000 */
[----:B------:R-:W-:-:S05]  /*173d0*/  FFMA R11, R28, R2, R11 ;  /* 0x000000021c0b7223 */ /* 0x000fca000000000b */
[----:B------:R-:W-:-:S05]  /*173e0*/  F2FP.BF16.F32.PACK_AB R11, RZ, R11 ;  /* 0x0000000bff0b723e */ /* 0x000fca00000010ff */
[----:B------:R2:W-:Y:S01]  /*173f0*/  @P3 STG.E.U16 desc[UR44][R8.64+0x10], R11 ;  /* 0x0000100b08003986 */ /* 0x0005e2000c10152c */
[----:B------:R-:W-:Y:S05]  /*17400*/  @!P2 BRA `(.L_x_297) ;  /* 0x000000000004a947 */ /* 0x000fea0003800000 */
[----:B------:R0:W5:Y:S02]  /*17410*/  LDG.E.LTC128B.U16 R3, desc[UR44][R6.64+0x12] ;  /* 0x0000122c06037981 */ /* 0x000164000c1e1520 */
.L_x_297:
[----:B------:R-:W-:Y:S05]  /*17420*/  BSYNC B1 ;  /* 0x0000000000017941 */ /* 0x000fea0003800000 */
.L_x_296:
        /* <DEDUP_REMOVED lines=9> */
.L_x_299:
[----:B------:R-:W-:Y:S05]  /*174c0*/  BSYNC B1 ;  /* 0x0000000000017941 */ /* 0x000fea0003800000 */
.L_x_298:
[----:B-----5:R-:W-:Y:S01]  /*174d0*/  SHF.L.U32 R11, R3, 0x10, RZ ;  /* 0x00000010030b7819 */ /* 0x020fe200000006ff */
[----:B------:R-:W-:Y:S01]  /*174e0*/  BSSY B1, `(.L_x_300) ;  /* 0x000000a000017945 */ /* 0x000fe20003800000 */
[----:B--2---:R-:W-:Y:S02]  /*174f0*/  IADD3 R10, P3, R160, R8, RZ ;  /* 0x00000008a00a7210 */ /* 0x004fe40007f7e0ff */
[----:B------:R-:W-:Y:S01]  /*17500*/  ISETP.GT.AND P2, PT, R0, 0x9, P1 ;  /* 0x000000090000780c */ /* 0x000fe20000f44270 */
[----:B------:R-:W-:-:S04]  /*17510*/  FMUL R11, R11, R16 ;  /* 0x000000100b0b7220 */ /* 0x000fc80000400000 */
[----:B------:R-:W-:-:S05]  /*17520*/  FFMA R11, R30, R2, R11 ;  /* 0x000000021e0b7223 */ /* 0x000fca000000000b */
[----:B------:R-:W-:Y:S01]  /*17530*/  F2FP.BF16.F32.PACK_AB R14, RZ, R11 ;  /* 0x0000000bff0e723e */ /* 0x000fe200000010ff */
[----:B------:R-:W-:-:S05]  /*17540*/  IMAD.X R11, R158, 0x1, R9, P3 ;  /* 0x000000019e0b7824 */ /* 0x000fca00018e0609 */
[----:B------:R2:W-:Y:S01]  /*17550*/  @P4 STG.E.U16 desc[UR44][R10.64+0x10], R14 ;  /* 0x0000100e0a004986 */ /* 0x0005e2000c10152c */
[----:B------:R-:W-:Y:S05]  /*17560*/  @!P2 BRA `(.L_x_301) ;  /* 0x000000000004a947 */ /* 0x000fea0003800000 */
[----:B------:R0:W5:Y:S02]  /*17570*/  LDG.E.LTC128B.U16 R3, desc[UR44][R12.64+0x12] ;  /* 0x0000122c0c037981 */ /* 0x000164000c1e1520 */
.L_x_301:
[----:B------:R-:W-:Y:S05]  /*17580*/  BSYNC B1 ;  /* 0x0000000000017941 */ /* 0x000fea0003800000 */
.L_x_300:
[----:B--2--5:R-:W-:Y:S01]  /*17590*/  IMAD.U32 R11, R3, 0x10000, RZ ;  /* 0x00010000030b7824 */ /* 0x024fe200078e00ff */
[----:B------:R-:W-:Y:S01]  /*175a0*/  IADD3 R160, P4, P5, R160, R4, R161 ;  /* 0x00000004a0a07210 */ /* 0x000fe20007d9e0a1 */
[----:B------:R-:W-:Y:S01]  /*175b0*/  BSSY B1, `(.L_x_302) ;  /* 0x0000009000017945 */ /* 0x000fe20003800000 */
[----:B------:R-:W-:Y:S01]  /*175c0*/  ISETP.GT.AND P3, PT, R0, 0x10, P0 ;  /* 0x000000100000780c */ /* 0x000fe20000764270 */
[----:B------:R-:W-:Y:S01]  /*175d0*/  FMUL R10, R11, R16 ;  /* 0x000000100b0a7220 */ /* 0x000fe20000400000 */
[----:B------:R-:W-:-:S03]  /*175e0*/  IADD3.X R161, R158, R5, R165, P4, P5 ;  /* 0x000000059ea17210 */ /* 0x000fc600027ea4a5 */
[----:B------:R-:W-:-:S05]  /*175f0*/  FFMA R10, R31, R2, R10 ;  /* 0x000000021f0a7223 */ /* 0x000fca000000000a */
[----:B------:R-:W-:-:S05]  /*17600*/  F2FP.BF16.F32.PACK_AB R10, RZ, R10 ;  /* 0x0000000aff0a723e */ /* 0x000fca00000010ff */
[----:B------:R2:W-:Y:S01]  /*17610*/  @P2 STG.E.U16 desc[UR44][R160.64+0x12], R10 ;  /* 0x0000120aa0002986 */ /* 0x0005e2000c10152c */
[----:B------:R-:W-:Y:S05]  /*17620*/  @!P3 BRA `(.L_x_303) ;  /* 0x000000000004b947 */ /* 0x000fea0003800000 */
[----:B------:R0:W5:Y:S02]  /*17630*/  LDG.E.LTC128B.U16 R3, desc[UR44][R6.64+0x20] ;  /* 0x0000202c06037981 */ /* 0x000164000c1e1520 */
.L_x_303:
[----:B------:R-:W-:Y:S05]  /*17640*/  BSYNC B1 ;  /* 0x0000000000017941 */ /* 0x000fea0003800000 */
.L_x_302:
[----:B-----5:R-:W-:Y:S01]  /*17650*/  SHF.L.U32 R5, R3, 0x10, RZ ;  /* 0x0000001003057819 */ /* 0x020fe200000006ff */
[----:B------:R-:W-:Y:S01]  /*17660*/  BSSY B1, `(.L_x_304) ;  /* 0x0000008000017945 */ /* 0x000fe20003800000 */
[----:B------:R-:W-:-:S03]  /*17670*/  ISETP.GT.AND P2, PT, R0, 0x11, P0 ;  /* 0x000000110000780c */ /* 0x000fc60000744270 */
[----:B------:R-:W-:-:S04]  /*17680*/  FMUL R5, R5, R16 ;  /* 0x0000001005057220 */ /* 0x000fc80000400000 */
[----:B------:R-:W-:-:S05]  /*17690*/  FFMA R5, R32, R2, R5 ;  /* 0x0000000220057223 */ /* 0x000fca0000000005 */
[----:B------:R-:W-:-:S05]  /*176a0*/  F2FP.BF16.F32.PACK_AB R5, RZ, R5 ;  /* 0x00000005ff05723e */ /* 0x000fca00000010ff */
[----:B------:R0:W-:Y:S01]  /*176b0*/  @P3 STG.E.U16 desc[UR44][R8.64+0x20], R5 ;  /* 0x0000200508003986 */ /* 0x0001e2000c10152c */
[----:B------:R-:W-:Y:S05]  /*176c0*/  @!P2 BRA `(.L_x_305) ;  /* 0x000000000004a947 */ /* 0x000fea0003800000 */
[----:B------:R0:W5:Y:S02]  /*176d0*/  LDG.E.LTC128B.U16 R3, desc[UR44][R6.64+0x22] ;  /* 0x0000222c06037981 */ /* 0x000164000c1e1520 */
.L_x_305:
[----:B------:R-:W-:Y:S05]  /*176e0*/  BSYNC B1 ;  /* 0x0000000000017941 */ /* 0x000fea0003800000 */
.L_x_304:
[----:B0----5:R-:W-:Y:S01]  /*176f0*/  IMAD.U32 R5, R3, 0x10000, RZ ;  /* 0x0001000003057824 */ /* 0x021fe200078e00ff */
        /* <DEDUP_REMOVED lines=8> */
.L_x_307:
[----:B------:R-:W-:Y:S05]  /*17780*/  BSYNC B1 ;  /* 0x0000000000017941 */ /* 0x000fea0003800000 */
.L_x_306:
[----:B-----5:R-:W-:Y:S01]  /*17790*/  IMAD.U32 R5, R3, 0x10000, RZ ;  /* 0x0001000003057824 */ /* 0x020fe200078e00ff */
[----:B0-----:R-:W-:Y:S01]  /*177a0*/  @P3 MOV R4, R160 ;  /* 0x000000a000043202 */ /* 0x001fe20000000f00 */
[----:B------:R-:W-:Y:S01]  /*177b0*/  BSSY B1, `(.L_x_308) ;  /* 0x000000a000017945 */ /* 0x000fe20003800000 */
[----:B------:R-:W-:Y:S01]  /*177c0*/  ISETP.GT.AND P2, PT, R0, 0x11, P1 ;  /* 0x000000110000780c */ /* 0x000fe20000f44270 */
[----:B------:R-:W-:-:S04]  /*177d0*/  FMUL R5, R5, R16 ;  /* 0x0000001005057220 */ /* 0x000fc80000400000 */
[----:B------:R-:W-:-:S05]  /*177e0*/  FFMA R5, R34, R2, R5 ;  /* 0x0000000222057223 */ /* 0x000fca0000000005 */
[----:B------:R-:W-:-:S04]  /*177f0*/  F2FP.BF16.F32.PACK_AB R5, RZ, R5 ;  /* 0x00000005ff05723e */ /* 0x000fc800000010ff */
[----:B--2---:R-:W-:Y:S01]  /*17800*/  PRMT R10, R5, 0x7610, R10 ;  /* 0x00007610050a7816 */ /* 0x004fe2000000000a */
[----:B------:R-:W-:-:S05]  /*17810*/  @P3 IMAD.MOV.U32 R5, RZ, RZ, R161 ;  /* 0x000000ffff053224 */ /* 0x000fca00078e00a1 */
[----:B------:R0:W-:Y:S01]  /*17820*/  @P3 STG.E.U16 desc[UR44][R4.64+0x20], R10 ;  /* 0x0000200a04003986 */ /* 0x0001e2000c10152c */
[----:B------:R-:W-:Y:S05]  /*17830*/  @!P2 BRA `(.L_x_309) ;  /* 0x000000000004a947 */ /* 0x000fea0003800000 */
[----:B------:R2:W5:Y:S02]  /*17840*/  LDG.E.LTC128B.U16 R3, desc[UR44][R12.64+0x22] ;  /* 0x0000222c0c037981 */ /* 0x000564000c1e1520 */
.L_x_309:
[----:B------:R-:W-:Y:S05]  /*17850*/  BSYNC B1 ;  /* 0x0000000000017941 */ /* 0x000fea0003800000 */
.L_x_308:
[----:B0----5:R-:W-:Y:S01]  /*17860*/  IMAD.U32 R5, R3, 0x10000, RZ ;  /* 0x0001000003057824 */ /* 0x021fe200078e00ff */
[----:B------:R-:W-:Y:S01]  /*17870*/  ISETP.GT.AND P3, PT, R0, 0x18, P0 ;  /* 0x000000180000780c */ /* 0x000fe20000764270 */
[----:B------:R-:W-:Y:S02]  /*17880*/  BSSY B1, `(.L_x_310) ;  /* 0x000000a000017945 */ /* 0x000fe40003800000 */
[----:B------:R-:W-:Y:S01]  /*17890*/  FMUL R4, R5, R16 ;  /* 0x0000001005047220 */ /* 0x000fe20000400000 */
[----:B------:R-:W-:-:S03]  /*178a0*/  @P2 IMAD.MOV.U32 R5, RZ, RZ, R161 ;  /* 0x000000ffff052224 */ /* 0x000fc600078e00a1 */
[----:B------:R-:W-:-:S05]  /*178b0*/  FFMA R4, R35, R2, R4 ;  /* 0x0000000223047223 */ /* 0x000fca0000000004 */
[----:B------:R-:W-:-:S04]  /*178c0*/  F2FP.BF16.F32.PACK_AB R4, RZ, R4 ;  /* 0x00000004ff04723e */ /* 0x000fc800000010ff */
[----:B------:R-:W-:Y:S02]  /*178d0*/  PRMT R10, R4, 0x7610, R10 ;  /* 0x00007610040a7816 */ /* 0x000fe4000000000a */
[----:B------:R-:W-:-:S05]  /*178e0*/  @P2 MOV R4, R160 ;  /* 0x000000a000042202 */ /* 0x000fca0000000f00 */
[----:B------:R0:W-:Y:S01]  /*178f0*/  @P2 STG.E.U16 desc[UR44][R4.64+0x22], R10 ;  /* 0x0000220a04002986 */ /* 0x0001e2000c10152c */
[----:B------:R-:W-:Y:S05]  /*17900*/  @!P3 BRA `(.L_x_311) ;  /* 0x000000000004b947 */ /* 0x000fea0003800000 */
[----:B------:R0:W5:Y:S02]  /*17910*/  LDG.E.LTC128B.U16 R3, desc[UR44][R6.64+0x30] ;  /* 0x0000302c06037981 */ /* 0x000164000c1e1520 */
.L_x_311:
[----:B------:R-:W-:Y:S05]  /*17920*/  BSYNC B1 ;  /* 0x0000000000017941 */ /* 0x000fea0003800000 */
.L_x_310:
        /* <DEDUP_REMOVED lines=9> */
.L_x_313:
[----:B------:R-:W-:Y:S05]  /*179c0*/  BSYNC B1 ;  /* 0x0000000000017941 */ /* 0x000fea0003800000 */
.L_x_312:
[----:B0----5:R-:W-:Y:S01]  /*179d0*/  SHF.L.U32 R5, R3, 0x10, RZ ;  /* 0x0000001003057819 */ /* 0x021fe200000006ff */
        /* <DEDUP_REMOVED lines=8> */
.L_x_315:
[----:B------:R-:W-:Y:S05]  /*17a60*/  BSYNC B1 ;  /* 0x0000000000017941 */ /* 0x000fea0003800000 */
.L_x_314:
[----:B-----5:R-:W-:Y:S01]  /*17a70*/  IMAD.U32 R5, R3, 0x10000, RZ ;  /* 0x0001000003057824 */ /* 0x020fe200078e00ff */
[----:B------:R-:W-:Y:S01]  /*17a80*/  ISETP.GT.AND P2, PT, R0, 0x19, P1 ;  /* 0x000000190000780c */ /* 0x000fe20000f44270 */
[----:B0-----:R-:W-:Y:S01]  /*17a90*/  @P3 IMAD.MOV.U32 R4, RZ, RZ, R160 ;  /* 0x000000ffff043224 */ /* 0x001fe200078e00a0 */
[----:B------:R-:W-:Y:S01]  /*17aa0*/  BSSY B1, `(.L_x_316) ;  /* 0x0000009000017945 */ /* 0x000fe20003800000 */
[----:B------:R-:W-:-:S04]  /*17ab0*/  FMUL R5, R5, R16 ;  /* 0x0000001005057220 */ /* 0x000fc80000400000 */
[----:B------:R-:W-:-:S05]  /*17ac0*/  FFMA R5, R38, R2, R5 ;  /* 0x0000000226057223 */ /* 0x000fca0000000005 */
[----:B------:R-:W-:-:S04]  /*17ad0*/  F2FP.BF16.F32.PACK_AB R5, RZ, R5 ;  /* 0x00000005ff05723e */ /* 0x000fc800000010ff */
[----:B------:R-:W-:Y:S02]  /*17ae0*/  PRMT R10, R5, 0x7610, R10 ;  /* 0x00007610050a7816 */ /* 0x000fe4000000000a */
[----:B------:R-:W-:-:S05]  /*17af0*/  @P3 MOV R5, R161 ;  /* 0x000000a100053202 */ /* 0x000fca0000000f00 */
[----:B------:R0:W-:Y:S01]  /*17b00*/  @P3 STG.E.U16 desc[UR44][R4.64+0x30], R10 ;  /* 0x0000300a04003986 */ /* 0x0001e2000c10152c */
[----:B------:R-:W-:Y:S05]  /*17b10*/  @!P2 BRA `(.L_x_317) ;  /* 0x000000000004a947 */ /* 0x000fea0003800000 */
[----:B------:R0:W5:Y:S02]  /*17b20*/  LDG.E.LTC128B.U16 R3, desc[UR44][R12.64+0x32] ;  /* 0x0000322c0c037981 */ /* 0x000164000c1e1520 */
.L_x_317:
[----:B------:R-:W-:Y:S05]  /*17b30*/  BSYNC B1 ;  /* 0x0000000000017941 */ /* 0x000fea0003800000 */
.L_x_316:
[----:B0----5:R-:W-:Y:S01]  /*17b40*/  IMAD.U32 R5, R3, 0x10000, RZ ;  /* 0x0001000003057824 */ /* 0x021fe200078e00ff */
[----:B------:R-:W-:Y:S01]  /*17b50*/  ISETP.GT.AND P3, PT, R0, 0x20, P0 ;  /* 0x000000200000780c */ /* 0x000fe20000764270 */
[----:B------:R-:W-:Y:S02]  /*17b60*/  BSSY B1, `(.L_x_318) ;  /* 0x000000a000017945 */ /* 0x000fe40003800000 */
[----:B------:R-:W-:Y:S01]  /*17b70*/  FMUL R4, R5, R16 ;  /* 0x0000001005047220 */ /* 0x000fe20000400000 */
[----:B------:R-:W-:-:S03]  /*17b80*/  @P2 MOV R5, R161 ;  /* 0x000000a100052202 */ /* 0x000fc60000000f00 */
[----:B------:R-:W-:-:S05]  /*17b90*/  FFMA R4, R39, R2, R4 ;  /* 0x0000000227047223 */ /* 0x000fca0000000004 */
[----:B------:R-:W-:-:S04]  /*17ba0*/  F2FP.BF16.F32.PACK_AB R4, RZ, R4 ;  /* 0x00000004ff04723e */ /* 0x000fc800000010ff */
[----:B------:R-:W-:Y:S01]  /*17bb0*/  PRMT R10, R4, 0x7610, R10 ;  /* 0x00007610040a7816 */ /* 0x000fe2000000000a */
[----:B------:R-:W-:-:S05]  /*17bc0*/  @P2 IMAD.MOV.U32 R4, RZ, RZ, R160 ;  /* 0x000000ffff042224 */ /* 0x000fca00078e00a0 */
[----:B------:R0:W-:Y:S01]  /*17bd0*/  @P2 STG.E.U16 desc[UR44][R4.64+0x32], R10 ;  /* 0x0000320a04002986 */ /* 0x0001e2000c10152c */
[----:B------:R-:W-:Y:S05]  /*17be0*/  @!P3 BRA `(.L_x_319) ;  /* 0x000000000004b947 */ /* 0x000fea0003800000 */
[----:B------:R0:W5:Y:S02]  /*17bf0*/  LDG.E.LTC128B.U16 R3, desc[UR44][R6.64+0x40] ;  /* 0x0000402c06037981 */ /* 0x000164000c1e1520 */
.L_x_319:
[----:B------:R-:W-:Y:S05]  /*17c00*/  BSYNC B1 ;  /* 0x0000000000017941 */ /* 0x000fea0003800000 */
.L_x_318:
        /* <DEDUP_REMOVED lines=9> */
.L_x_321:
[----:B------:R-:W-:Y:S05]  /*17ca0*/  BSYNC B1 ;  /* 0x0000000000017941 */ /* 0x000fea0003800000 */
.L_x_320:
        /* <DEDUP_REMOVED lines=9> */
.L_x_323:
[----:B------:R-:W-:Y:S05]  /*17d40*/  BSYNC B1 ;  /* 0x0000000000017941 */ /* 0x000fea0003800000 */
.L_x_322:
[----:B-----5:R-:W-:Y:S01]  /*17d50*/  SHF.L.U32 R5, R3, 0x10, RZ ;  /* 0x0000001003057819 */ /* 0x020fe200000006ff */
[----:B0-----:R-:W-:Y:S01]  /*17d60*/  @P3 IMAD.MOV.U32 R4, RZ, RZ, R160 ;  /* 0x000000ffff043224 */ /* 0x001fe200078e00a0 */
[----:B------:R-:W-:Y:S01]  /*17d70*/  ISETP.GT.AND P2, PT, R0, 0x21, P1 ;  /* 0x000000210000780c */ /* 0x000fe20000f44270 */
[----:B------:R-:W-:Y:S02]  /*17d80*/  BSSY B1, `(.L_x_324) ;  /* 0x0000009000017945 */ /* 0x000fe40003800000 */
[----:B------:R-:W-:-:S04]  /*17d90*/  FMUL R5, R5, R16 ;  /* 0x0000001005057220 */ /* 0x000fc80000400000 */
[----:B------:R-:W-:-:S05]  /*17da0*/  FFMA R5, R42, R2, R5 ;  /* 0x000000022a057223 */ /* 0x000fca0000000005 */
[----:B------:R-:W-:-:S04]  /*17db0*/  F2FP.BF16.F32.PACK_AB R5, RZ, R5 ;  /* 0x00000005ff05723e */ /* 0x000fc800000010ff */
[----:B------:R-:W-:Y:S01]  /*17dc0*/  PRMT R10, R5, 0x7610, R10 ;  /* 0x00007610050a7816 */ /* 0x000fe2000000000a */
[----:B------:R-:W-:-:S05]  /*17dd0*/  @P3 IMAD.MOV.U32 R5, RZ, RZ, R161 ;  /* 0x000000ffff053224 */ /* 0x000fca00078e00a1 */
[----:B------:R0:W-:Y:S01]  /*17de0*/  @P3 STG.E.U16 desc[UR44][R4.64+0x40], R10 ;  /* 0x0000400a04003986 */ /* 0x0001e2000c10152c */
[----:B------:R-:W-:Y:S05]  /*17df0*/  @!P2 BRA `(.L_x_325) ;  /* 0x000000000004a947 */ /* 0x000fea0003800000 */
[----:B------:R0:W5:Y:S02]  /*17e00*/  LDG.E.LTC128B.U16 R3, desc[UR44][R12.64+0x42] ;  /* 0x0000422c0c037981 */ /* 0x000164000c1e1520 */
.L_x_325:
[----:B------:R-:W-:Y:S05]  /*17e10*/  BSYNC B1 ;  /* 0x0000000000017941 */ /* 0x000fea0003800000 */
.L_x_324:
[----:B0----5:R-:W-:Y:S01]  /*17e20*/  SHF.L.U32 R5, R3, 0x10, RZ ;  /* 0x0000001003057819 */ /* 0x021fe200000006ff */
[----:B------:R-:W-:Y:S01]  /*17e30*/  BSSY B1, `(.L_x_326) ;  /* 0x000000b000017945 */ /* 0x000fe20003800000 */
[----:B------:R-:W-:-:S03]  /*17e40*/  ISETP.GT.AND P3, PT, R0, 0x28, P0 ;  /* 0x000000280000780c */ /* 0x000fc60000764270 */
[----:B------:R-:W-:Y:S01]  /*17e50*/  FMUL R4, R5, R16 ;  /* 0x0000001005047220 */ /* 0x000fe20000400000 */
[----:B------:R-:W-:-:S03]  /*17e60*/  @P2 IMAD.MOV.U32 R5, RZ, RZ, R161 ;  /* 0x000000ffff052224 */ /* 0x000fc600078e00a1 */
[----:B------:R-:W-:-:S05]  /*17e70*/  FFMA R4, R43, R2, R4 ;  /* 0x000000022b047223 */ /* 0x000fca0000000004 */
[----:B------:R-:W-:-:S04]  /*17e80*/  F2FP.BF16.F32.PACK_AB R4, RZ, R4 ;  /* 0x00000004ff04723e */ /* 0x000fc800000010ff */
[----:B------:R-:W-:Y:S01]  /*17e90*/  PRMT R10, R4, 0x7610, R10 ;  /* 0x00007610040a7816 */ /* 0x000fe2000000000a */
[----:B------:R-:W-:-:S05]  /*17ea0*/  @P2 IMAD.MOV.U32 R4, RZ, RZ, R160 ;  /* 0x000000ffff042224 */ /* 0x000fca00078e00a0 */
[----:B------:R0:W-:Y:S01]  /*17eb0*/  @P2 STG.E.U16 desc[UR44][R4.64+0x42], R10 ;  /* 0x0000420a04002986 */ /* 0x0001e2000c10152c */
[----:B------:R-:W-:Y:S05]  /*17ec0*/  @!P3 BRA `(.L_x_327) ;  /* 0x000000000004b947 */ /* 0x000fea0003800000 */
[----:B------:R0:W5:Y:S02]  /*17ed0*/  LDG.E.LTC128B.U16 R3, desc[UR44][R6.64+0x50] ;  /* 0x0000502c06037981 */ /* 0x000164000c1e1520 */
.L_x_327:
[----:B------:R-:W-:Y:S05]  /*17ee0*/  BSYNC B1 ;  /* 0x0000000000017941 */ /* 0x000fea0003800000 */
.L_x_326:
        /* <DEDUP_REMOVED lines=9> */
.L_x_329:
[----:B------:R-:W-:Y:S05]  /*17f80*/  BSYNC B1 ;  /* 0x0000000000017941 */ /* 0x000fea0003800000 */
.L_x_328:
        /* <DEDUP_REMOVED lines=9> */
.L_x_331:
[----:B------:R-:W-:Y:S05]  /*18020*/  BSYNC B1 ;  /* 0x0000000000017941 */ /* 0x000fea0003800000 */
.L_x_330:
[----:B-----5:R-:W-:Y:S01]  /*18030*/  IMAD.U32 R5, R3, 0x10000, RZ ;  /* 0x0001000003057824 */ /* 0x020fe200078e00ff */
[----:B0-----:R-:W-:Y:S01]  /*18040*/  @P3 MOV R4, R160 ;  /* 0x000000a000043202 */ /* 0x001fe20000000f00 */
[----:B------:R-:W-:Y:S01]  /*18050*/  BSSY B1, `(.L_x_332) ;  /* 0x000000a000017945 */ /* 0x000fe20003800000 */
[----:B------:R-:W-:Y:S01]  /*18060*/  ISETP.GT.AND P2, PT, R0, 0x29, P1 ;  /* 0x000000290000780c */ /* 0x000fe20000f44270 */
        /* <DEDUP_REMOVED lines=8> */
.L_x_333:
[----:B------:R-:W-:Y:S05]  /*180f0*/  BSYNC B1 ;  /* 0x0000000000017941 */ /* 0x000fea0003800000 */
.L_x_332:
        /* <DEDUP_REMOVED lines=12> */
.L_x_335:
[----:B------:R-:W-:Y:S05]  /*181c0*/  BSYNC B1 ;  /* 0x0000000000017941 */ /* 0x000fea0003800000 */
.L_x_334:
        /* <DEDUP_REMOVED lines=9> */
.L_x_337:
[----:B------:R-:W-:Y:S05]  /*18260*/  BSYNC B1 ;  /* 0x0000000000017941 */ /* 0x000fea0003800000 */
.L_x_336:
        /* <DEDUP_REMOVED lines=9> */
.L_x_339:
[----:B------:R-:W-:Y:S05]  /*18300*/  BSYNC B1 ;  /* 0x0000000000017941 */ /* 0x000fea0003800000 */
.L_x_338:
        /* <DEDUP_REMOVED lines=12> */
.L_x_341:
[----:B------:R-:W-:Y:S05]  /*183d0*/  BSYNC B1 ;  /* 0x0000000000017941 */ /* 0x000fea0003800000 */
.L_x_340:
        /* <DEDUP_REMOVED lines=12> */
.L_x_343:
[----:B------:R-:W-:Y:S05]  /*184a0*/  BSYNC B1 ;  /* 0x0000000000017941 */ /* 0x000fea0003800000 */
.L_x_342:
        /* <DEDUP_REMOVED lines=9> */
.L_x_345:
[----:B------:R-:W-:Y:S05]  /*18540*/  BSYNC B1 ;  /* 0x0000000000017941 */ /* 0x000fea0003800000 */
.L_x_344:
        /* <DEDUP_REMOVED lines=9> */
.L_x_347:
[----:B------:R-:W-:Y:S05]  /*185e0*/  BSYNC B1 ;  /* 0x0000000000017941 */ /* 0x000fea0003800000 */
.L_x_346:
        /* <DEDUP_REMOVED lines=12> */
.L_x_349:
[----:B------:R-:W-:Y:S05]  /*186b0*/  BSYNC B1 ;  /* 0x0000000000017941 */ /* 0x000fea0003800000 */
.L_x_348:
        /* <DEDUP_REMOVED lines=12> */
.L_x_351:
[----:B------:R-:W-:Y:S05]  /*18780*/  BSYNC B1 ;  /* 0x0000000000017941 */ /* 0x000fea0003800000 */
.L_x_350:
        /* <DEDUP_REMOVED lines=9> */
.L_x_353:
[----:B------:R-:W-:Y:S05]  /*18820*/  BSYNC B1 ;  /* 0x0000000000017941 */ /* 0x000fea0003800000 */
.L_x_352:
        /* <DEDUP_REMOVED lines=9> */
.L_x_355:
[----:B------:R-:W-:Y:S05]  /*188c0*/  BSYNC B1 ;  /* 0x0000000000017941 */ /* 0x000fea0003800000 */
.L_x_354:
        /* <DEDUP_REMOVED lines=12> */
.L_x_357:
[----:B------:R-:W-:Y:S05]  /*18990*/  BSYNC B1 ;  /* 0x0000000000017941 */ /* 0x000fea0003800000 */
.L_x_356:
        /* <DEDUP_REMOVED lines=12> */
.L_x_359:
[----:B------:R-:W-:Y:S05]  /*18a60*/  BSYNC B1 ;  /* 0x0000000000017941 */ /* 0x000fea0003800000 */
.L_x_358:
        /* <DEDUP_REMOVED lines=9> */
.L_x_361:
[----:B------:R-:W-:Y:S05]  /*18b00*/  BSYNC B1 ;  /* 0x0000000000017941 */ /* 0x000fea0003800000 */
.L_x_360:
        /* <DEDUP_REMOVED lines=9> */
.L_x_363:
[----:B------:R-:W-:Y:S05]  /*18ba0*/  BSYNC B1 ;  /* 0x0000000000017941 */ /* 0x000fea0003800000 */
.L_x_362:
        /* <DEDUP_REMOVED lines=12> */
.L_x_365:
[----:B------:R-:W-:Y:S05]  /*18c70*/  BSYNC B1 ;  /* 0x0000000000017941 */ /* 0x000fea0003800000 */
.L_x_364:
        /* <DEDUP_REMOVED lines=12> */
.L_x_367:
[----:B------:R-:W-:Y:S05]  /*18d40*/  BSYNC B1 ;  /* 0x0000000000017941 */ /* 0x000fea0003800000 */
.L_x_366:
        /* <DEDUP_REMOVED lines=9> */
.L_x_369:
[----:B------:R-:W-:Y:S05]  /*18de0*/  BSYNC B1 ;  /* 0x0000000000017941 */ /* 0x000fea0003800000 */
.L_x_368:
        /* <DEDUP_REMOVED lines=9> */
.L_x_371:
[----:B------:R-:W-:Y:S05]  /*18e80*/  BSYNC B1 ;  /* 0x0000000000017941 */ /* 0x000fea0003800000 */
.L_x_370:
        /* <DEDUP_REMOVED lines=12> */
.L_x_373:
[----:B------:R-:W-:Y:S05]  /*18f50*/  BSYNC B1 ;  /* 0x0000000000017941 */ /* 0x000fea0003800000 */
.L_x_372:
        /* <DEDUP_REMOVED lines=12> */
.L_x_375:
[----:B------:R-:W-:Y:S05]  /*19020*/  BSYNC B1 ;  /* 0x0000000000017941 */ /* 0x000fea0003800000 */
.L_x_374:
        /* <DEDUP_REMOVED lines=9> */
.L_x_377:
[----:B------:R-:W-:Y:S05]  /*190c0*/  BSYNC B1 ;  /* 0x0000000000017941 */ /* 0x000fea0003800000 */
.L_x_376:
        /* <DEDUP_REMOVED lines=9> */
.L_x_379:
[----:B------:R-:W-:Y:S05]  /*19160*/  BSYNC B1 ;  /* 0x0000000000017941 */ /* 0x000fea0003800000 */
.L_x_378:
        /* <DEDUP_REMOVED lines=12> */
.L_x_381:
[----:B------:R-:W-:Y:S05]  /*19230*/  BSYNC B1 ;  /* 0x0000000000017941 */ /* 0x000fea0003800000 */
.L_x_380:
        /* <DEDUP_REMOVED lines=12> */
.L_x_383:
[----:B------:R-:W-:Y:S05]  /*19300*/  BSYNC B1 ;  /* 0x0000000000017941 */ /* 0x000fea0003800000 */
.L_x_382:
        /* <DEDUP_REMOVED lines=9> */
.L_x_385:
[----:B------:R-:W-:Y:S05]  /*193a0*/  BSYNC B1 ;  /* 0x0000000000017941 */ /* 0x000fea0003800000 */
.L_x_384:
        /* <DEDUP_REMOVED lines=9> */
.L_x_387:
[----:B------:R-:W-:Y:S05]  /*19440*/  BSYNC B1 ;  /* 0x0000000000017941 */ /* 0x000fea0003800000 */
.L_x_386:
        /* <DEDUP_REMOVED lines=12> */
.L_x_389:
[----:B------:R-:W-:Y:S05]  /*19510*/  BSYNC B1 ;  /* 0x0000000000017941 */ /* 0x000fea0003800000 */
.L_x_388:
        /* <DEDUP_REMOVED lines=12> */
.L_x_391:
[----:B------:R-:W-:Y:S05]  /*195e0*/  BSYNC B1 ;  /* 0x0000000000017941 */ /* 0x000fea0003800000 */
.L_x_390:
        /* <DEDUP_REMOVED lines=9> */
.L_x_393:
[----:B------:R-:W-:Y:S05]  /*19680*/  BSYNC B1 ;  /* 0x0000000000017941 */ /* 0x000fea0003800000 */
.L_x_392:
        /* <DEDUP_REMOVED lines=9> */
.L_x_395:
[----:B------:R-:W-:Y:S05]  /*19720*/  BSYNC B1 ;  /* 0x0000000000017941 */ /* 0x000fea0003800000 */
.L_x_394:
        /* <DEDUP_REMOVED lines=12> */
.L_x_397:
[----:B------:R-:W-:Y:S05]  /*197f0*/  BSYNC B1 ;  /* 0x0000000000017941 */ /* 0x000fea0003800000 */
.L_x_396:
        /* <DEDUP_REMOVED lines=12> */
.L_x_399:
[----:B------:R-:W-:Y:S05]  /*198c0*/  BSYNC B1 ;  /* 0x0000000000017941 */ /* 0x000fea0003800000 */
.L_x_398:
        /* <DEDUP_REMOVED lines=9> */
.L_x_401:
[----:B------:R-:W-:Y:S05]  /*19960*/  BSYNC B1 ;  /* 0x0000000000017941 */ /* 0x000fea0003800000 */
.L_x_400:
        /* <DEDUP_REMOVED lines=9> */
.L_x_403:
[----:B------:R-:W-:Y:S05]  /*19a00*/  BSYNC B1 ;  /* 0x0000000000017941 */ /* 0x000fea0003800000 */
.L_x_402:
        /* <DEDUP_REMOVED lines=12> */
.L_x_405:
[----:B------:R-:W-:Y:S05]  /*19ad0*/  BSYNC B1 ;  /* 0x0000000000017941 */ /* 0x000fea0003800000 */
.L_x_404:
        /* <DEDUP_REMOVED lines=12> */
.L_x_407:
[----:B------:R-:W-:Y:S05]  /*19ba0*/  BSYNC B1 ;  /* 0x0000000000017941 */ /* 0x000fea0003800000 */
.L_x_406:
        /* <DEDUP_REMOVED lines=9> */
.L_x_409:
[----:B------:R-:W-:Y:S05]  /*19c40*/  BSYNC B1 ;  /* 0x0000000000017941 */ /* 0x000fea0003800000 */
.L_x_408:
        /* <DEDUP_REMOVED lines=9> */
.L_x_411:
[----:B------:R-:W-:Y:S05]  /*19ce0*/  BSYNC B1 ;  /* 0x0000000000017941 */ /* 0x000fea0003800000 */
.L_x_410:
        /* <DEDUP_REMOVED lines=12> */
.L_x_413:
[----:B------:R-:W-:Y:S05]  /*19db0*/  BSYNC B1 ;  /* 0x0000000000017941 */ /* 0x000fea0003800000 */
.L_x_412:
        /* <DEDUP_REMOVED lines=12> */
.L_x_415:
[----:B------:R-:W-:Y:S05]  /*19e80*/  BSYNC B1 ;  /* 0x0000000000017941 */ /* 0x000fea0003800000 */
.L_x_414:
        /* <DEDUP_REMOVED lines=9> */
.L_x_417:
[----:B------:R-:W-:Y:S05]  /*19f20*/  BSYNC B1 ;  /* 0x0000000000017941 */ /* 0x000fea0003800000 */
.L_x_416:
        /* <DEDUP_REMOVED lines=9> */
.L_x_419:
[----:B------:R-:W-:Y:S05]  /*19fc0*/  BSYNC B1 ;  /* 0x0000000000017941 */ /* 0x000fea0003800000 */
.L_x_418:
        /* <DEDUP_REMOVED lines=12> */
.L_x_421:
[----:B------:R-:W-:Y:S05]  /*1a090*/  BSYNC B1 ;  /* 0x0000000000017941 */ /* 0x000fea0003800000 */
.L_x_420:
        /* <DEDUP_REMOVED lines=12> */
.L_x_423:
[----:B------:R-:W-:Y:S05]  /*1a160*/  BSYNC B1 ;  /* 0x0000000000017941 */ /* 0x000fea0003800000 */
.L_x_422:
        /* <DEDUP_REMOVED lines=9> */
.L_x_425:
[----:B------:R-:W-:Y:S05]  /*1a200*/  BSYNC B1 ;  /* 0x0000000000017941 */ /* 0x000fea0003800000 */
.L_x_424:
        /* <DEDUP_REMOVED lines=9> */
.L_x_427:
[----:B------:R-:W-:Y:S05]  /*1a2a0*/  BSYNC B1 ;  /* 0x0000000000017941 */ /* 0x000fea0003800000 */
.L_x_426:
        /* <DEDUP_REMOVED lines=12> */
.L_x_429:
[----:B------:R-:W-:Y:S05]  /*1a370*/  BSYNC B1 ;  /* 0x0000000000017941 */ /* 0x000fea0003800000 */
.L_x_428:
        /* <DEDUP_REMOVED lines=12> */
.L_x_431:
[----:B------:R-:W-:Y:S05]  /*1a440*/  BSYNC B1 ;  /* 0x0000000000017941 */ /* 0x000fea0003800000 */
.L_x_430:
        /* <DEDUP_REMOVED lines=9> */
.L_x_433:
[----:B------:R-:W-:Y:S05]  /*1a4e0*/  BSYNC B1 ;  /* 0x0000000000017941 */ /* 0x000fea0003800000 */
.L_x_432:
        /* <DEDUP_REMOVED lines=9> */
.L_x_435:
[----:B------:R-:W-:Y:S05]  /*1a580*/  BSYNC B1 ;  /* 0x0000000000017941 */ /* 0x000fea0003800000 */
.L_x_434:
        /* <DEDUP_REMOVED lines=12> */
.L_x_437:
[----:B------:R-:W-:Y:S05]  /*1a650*/  BSYNC B1 ;  /* 0x0000000000017941 */ /* 0x000fea0003800000 */
.L_x_436:
        /* <DEDUP_REMOVED lines=12> */
.L_x_439:
[----:B------:R-:W-:Y:S05]  /*1a720*/  BSYNC B1 ;  /* 0x0000000000017941 */ /* 0x000fea0003800000 */
.L_x_438:
        /* <DEDUP_REMOVED lines=9> */
.L_x_441:
[----:B------:R-:W-:Y:S05]  /*1a7c0*/  BSYNC B1 ;  /* 0x0000000000017941 */ /* 0x000fea0003800000 */
.L_x_440:
        /* <DEDUP_REMOVED lines=9> */
.L_x_443:
[----:B------:R-:W-:Y:S05]  /*1a860*/  BSYNC B1 ;  /* 0x0000000000017941 */ /* 0x000fea0003800000 */
.L_x_442:
        /* <DEDUP_REMOVED lines=12> */
.L_x_445:
[----:B------:R-:W-:Y:S05]  /*1a930*/  BSYNC B1 ;  /* 0x0000000000017941 */ /* 0x000fea0003800000 */
.L_x_444:
        /* <DEDUP_REMOVED lines=12> */
.L_x_447:
[----:B------:R-:W-:Y:S05]  /*1aa00*/  BSYNC B1 ;  /* 0x0000000000017941 */ /* 0x000fea0003800000 */
.L_x_446:
        /* <DEDUP_REMOVED lines=9> */
.L_x_449:
[----:B------:R-:W-:Y:S05]  /*1aaa0*/  BSYNC B1 ;  /* 0x0000000000017941 */ /* 0x000fea0003800000 */
.L_x_448:
        /* <DEDUP_REMOVED lines=9> */
.L_x_451:
[----:B------:R-:W-:Y:S05]  /*1ab40*/  BSYNC B1 ;  /* 0x0000000000017941 */ /* 0x000fea0003800000 */
.L_x_450:
        /* <DEDUP_REMOVED lines=12> */
.L_x_453:
[----:B------:R-:W-:Y:S05]  /*1ac10*/  BSYNC B1 ;  /* 0x0000000000017941 */ /* 0x000fea0003800000 */
.L_x_452:
        /* <DEDUP_REMOVED lines=12> */
.L_x_455:
[----:B------:R-:W-:Y:S05]  /*1ace0*/  BSYNC B1 ;  /* 0x0000000000017941 */ /* 0x000fea0003800000 */
.L_x_454:
        /* <DEDUP_REMOVED lines=9> */
.L_x_457:
[----:B------:R-:W-:Y:S05]  /*1ad80*/  BSYNC B1 ;  /* 0x0000000000017941 */ /* 0x000fea0003800000 */
.L_x_456:
        /* <DEDUP_REMOVED lines=9> */
.L_x_459:
[----:B------:R-:W-:Y:S05]  /*1ae20*/  BSYNC B1 ;  /* 0x0000000000017941 */ /* 0x000fea0003800000 */
.L_x_458:
        /* <DEDUP_REMOVED lines=12> */
.L_x_461:
[----:B------:R-:W-:Y:S05]  /*1aef0*/  BSYNC B1 ;  /* 0x0000000000017941 */ /* 0x000fea0003800000 */
.L_x_460:
        /* <DEDUP_REMOVED lines=12> */
.L_x_463:
[----:B------:R-:W-:Y:S05]  /*1afc0*/  BSYNC B1 ;  /* 0x0000000000017941 */ /* 0x000fea0003800000 */
.L_x_462:
        /* <DEDUP_REMOVED lines=9> */
.L_x_465:
[----:B------:R-:W-:Y:S05]  /*1b060*/  BSYNC B1 ;  /* 0x0000000000017941 */ /* 0x000fea0003800000 */
.L_x_464:
        /* <DEDUP_REMOVED lines=9> */
.L_x_467:
[----:B------:R-:W-:Y:S05]  /*1b100*/  BSYNC B1 ;  /* 0x0000000000017941 */ /* 0x000fea0003800000 */
.L_x_466:
        /* <DEDUP_REMOVED lines=12> */
.L_x_469:
[----:B------:R-:W-:Y:S05]  /*1b1d0*/  BSYNC B1 ;  /* 0x0000000000017941 */ /* 0x000fea0003800000 */
.L_x_468:
        /* <DEDUP_REMOVED lines=12> */
.L_x_471:
[----:B------:R-:W-:Y:S05]  /*1b2a0*/  BSYNC B1 ;  /* 0x0000000000017941 */ /* 0x000fea0003800000 */
.L_x_470:
        /* <DEDUP_REMOVED lines=9> */
.L_x_473:
[----:B------:R-:W-:Y:S05]  /*1b340*/  BSYNC B1 ;  /* 0x0000000000017941 */ /* 0x000fea0003800000 */
.L_x_472:
        /* <DEDUP_REMOVED lines=9> */
.L_x_475:
[----:B------:R-:W-:Y:S05]  /*1b3e0*/  BSYNC B1 ;  /* 0x0000000000017941 */ /* 0x000fea0003800000 */
.L_x_474:
        /* <DEDUP_REMOVED lines=12> */
.L_x_477:
[----:B------:R-:W-:Y:S05]  /*1b4b0*/  BSYNC B1 ;  /* 0x0000000000017941 */ /* 0x000fea0003800000 */
.L_x_476:
        /* <DEDUP_REMOVED lines=12> */
.L_x_479:
[----:B------:R-:W-:Y:S05]  /*1b580*/  BSYNC B1 ;  /* 0x0000000000017941 */ /* 0x000fea0003800000 */
.L_x_478:
        /* <DEDUP_REMOVED lines=9> */
.L_x_481:
[----:B------:R-:W-:Y:S05]  /*1b620*/  BSYNC B1 ;  /* 0x0000000000017941 */ /* 0x000fea0003800000 */
.L_x_480:
        /* <DEDUP_REMOVED lines=9> */
.L_x_483:
[----:B------:R-:W-:Y:S05]  /*1b6c0*/  BSYNC B1 ;  /* 0x0000000000017941 */ /* 0x000fea0003800000 */
.L_x_482:
        /* <DEDUP_REMOVED lines=12> */
.L_x_485:
[----:B------:R-:W-:Y:S05]  /*1b790*/  BSYNC B1 ;  /* 0x0000000000017941 */ /* 0x000fea0003800000 */
.L_x_484:
        /* <DEDUP_REMOVED lines=12> */
.L_x_487:
[----:B------:R-:W-:Y:S05]  /*1b860*/  BSYNC B1 ;  /* 0x0000000000017941 */ /* 0x000fea0003800000 */
.L_x_486:
        /* <DEDUP_REMOVED lines=9> */
.L_x_489:
[----:B------:R-:W-:Y:S05]  /*1b900*/  BSYNC B1 ;  /* 0x0000000000017941 */ /* 0x000fea0003800000 */
.L_x_488:
        /* <DEDUP_REMOVED lines=9> */
.L_x_491:
[----:B------:R-:W-:Y:S05]  /*1b9a0*/  BSYNC B1 ;  /* 0x0000000000017941 */ /* 0x000fea0003800000 */
.L_x_490:
        /* <DEDUP_REMOVED lines=12> */
.L_x_493:
[----:B------:R-:W-:Y:S05]  /*1ba70*/  BSYNC B1 ;  /* 0x0000000000017941 */ /* 0x000fea0003800000 */
.L_x_492:
        /* <DEDUP_REMOVED lines=12> */
.L_x_495:
[----:B------:R-:W-:Y:S05]  /*1bb40*/  BSYNC B1 ;  /* 0x0000000000017941 */ /* 0x000fea0003800000 */
.L_x_494:
        /* <DEDUP_REMOVED lines=9> */
.L_x_497:
[----:B------:R-:W-:Y:S05]  /*1bbe0*/  BSYNC B1 ;  /* 0x0000000000017941 */ /* 0x000fea0003800000 */
.L_x_496:
        /* <DEDUP_REMOVED lines=9> */
.L_x_499:
[----:B------:R-:W-:Y:S05]  /*1bc80*/  BSYNC B1 ;  /* 0x0000000000017941 */ /* 0x000fea0003800000 */
.L_x_498:
        /* <DEDUP_REMOVED lines=12> */
.L_x_501:
[----:B------:R-:W-:Y:S05]  /*1bd50*/  BSYNC B1 ;  /* 0x0000000000017941 */ /* 0x000fea0003800000 */
.L_x_500:
        /* <DEDUP_REMOVED lines=12> */
.L_x_503:
[----:B------:R-:W-:Y:S05]  /*1be20*/  BSYNC B1 ;  /* 0x0000000000017941 */ /* 0x000fea0003800000 */
.L_x_502:
        /* <DEDUP_REMOVED lines=9> */
.L_x_505:
[----:B------:R-:W-:Y:S05]  /*1bec0*/  BSYNC B1 ;  /* 0x0000000000017941 */ /* 0x000fea0003800000 */
.L_x_504:
        /* <DEDUP_REMOVED lines=9> */
.L_x_507:
[----:B------:R-:W-:Y:S05]  /*1bf60*/  BSYNC B1 ;  /* 0x0000000000017941 */ /* 0x000fea0003800000 */
.L_x_506:
        /* <DEDUP_REMOVED lines=12> */
.L_x_509:
[----:B------:R-:W-:Y:S05]  /*1c030*/  BSYNC B1 ;  /* 0x0000000000017941 */ /* 0x000fea0003800000 */
.L_x_508:
        /* <DEDUP_REMOVED lines=12> */
.L_x_511:
[----:B------:R-:W-:Y:S05]  /*1c100*/  BSYNC B1 ;  /* 0x0000000000017941 */ /* 0x000fea0003800000 */
.L_x_510:
        /* <DEDUP_REMOVED lines=9> */
.L_x_513:
[----:B------:R-:W-:Y:S05]  /*1c1a0*/  BSYNC B1 ;  /* 0x0000000000017941 */ /* 0x000fea0003800000 */
.L_x_512:
        /* <DEDUP_REMOVED lines=9> */
.L_x_515:
[----:B------:R-:W-:Y:S05]  /*1c240*/  BSYNC B1 ;  /* 0x0000000000017941 */ /* 0x000fea0003800000 */
.L_x_514:
        /* <DEDUP_REMOVED lines=12> */
.L_x_517:
[----:B------:R-:W-:Y:S05]  /*1c310*/  BSYNC B1 ;  /* 0x0000000000017941 */ /* 0x000fea0003800000 */
.L_x_516:
        /* <DEDUP_REMOVED lines=12> */
.L_x_519:
[----:B------:R-:W-:Y:S05]  /*1c3e0*/  BSYNC B1 ;  /* 0x0000000000017941 */ /* 0x000fea0003800000 */
.L_x_518:
        /* <DEDUP_REMOVED lines=9> */
.L_x_521:
[----:B------:R-:W-:Y:S05]  /*1c480*/  BSYNC B1 ;  /* 0x0000000000017941 */ /* 0x000fea0003800000 */
.L_x_520:
        /* <DEDUP_REMOVED lines=9> */
.L_x_523:
[----:B------:R-:W-:Y:S05]  /*1c520*/  BSYNC B1 ;  /* 0x0000000000017941 */ /* 0x000fea0003800000 */
.L_x_522:
        /* <DEDUP_REMOVED lines=12> */
.L_x_525:
[----:B------:R-:W-:Y:S05]  /*1c5f0*/  BSYNC B1 ;  /* 0x0000000000017941 */ /* 0x000fea0003800000 */
.L_x_524:
        /* <DEDUP_REMOVED lines=12> */
.L_x_527:
[----:B------:R-:W-:Y:S05]  /*1c6c0*/  BSYNC B1 ;  /* 0x0000000000017941 */ /* 0x000fea0003800000 */
.L_x_526:
        /* <DEDUP_REMOVED lines=9> */
.L_x_529:
[----:B------:R-:W-:Y:S05]  /*1c760*/  BSYNC B1 ;  /* 0x0000000000017941 */ /* 0x000fea0003800000 */
.L_x_528:
        /* <DEDUP_REMOVED lines=9> */
.L_x_531:
[----:B------:R-:W-:Y:S05]  /*1c800*/  BSYNC B1 ;  /* 0x0000000000017941 */ /* 0x000fea0003800000 */
.L_x_530:
        /* <DEDUP_REMOVED lines=12> */
.L_x_533:
[----:B------:R-:W-:Y:S05]  /*1c8d0*/  BSYNC B1 ;  /* 0x0000000000017941 */ /* 0x000fea0003800000 */
.L_x_532:
        /* <DEDUP_REMOVED lines=12> */
.L_x_535:
[----:B------:R-:W-:Y:S05]  /*1c9a0*/  BSYNC B1 ;  /* 0x0000000000017941 */ /* 0x000fea0003800000 */
.L_x_534:
        /* <DEDUP_REMOVED lines=9> */
.L_x_537:
[----:B------:R-:W-:Y:S05]  /*1ca40*/  BSYNC B1 ;  /* 0x0000000000017941 */ /* 0x000fea0003800000 */
.L_x_536:
        /* <DEDUP_REMOVED lines=9> */
.L_x_539:
[----:B------:R-:W-:Y:S05]  /*1cae0*/  BSYNC B1 ;  /* 0x0000000000017941 */ /* 0x000fea0003800000 */
.L_x_538:
[----:B-----5:R-:W-:Y:S01]  /*1caf0*/  SHF.L.U32 R5, R3, 0x10, RZ ;  /* 0x0000001003057819 */ /* 0x020fe200000006ff */
[----:B0-----:R-:W-:Y:S01]  /*1cb00*/  @P2 IMAD.MOV.U32 R4, RZ, RZ, R160 ;  /* 0x000000ffff042224 */ /* 0x001fe200078e00a0 */
[----:B------:R-:W-:Y:S01]  /*1cb10*/  ISETP.GT.AND P1, PT, R0, 0xf9, P1 ;  /* 0x000000f90000780c */ /* 0x000fe20000f24270 */
[----:B------:R-:W-:Y:S02]  /*1cb20*/  BSSY B1, `(.L_x_540) ;  /* 0x0000009000017945 */ /* 0x000fe40003800000 */
[----:B------:R-:W-:-:S04]  /*1cb30*/  FMUL R5, R5, R16 ;  /* 0x0000001005057220 */ /* 0x000fc80000400000 */
[----:B------:R-:W-:-:S05]  /*1cb40*/  FFMA R5, R150, R2, R5 ;  /* 0x0000000296057223 */ /* 0x000fca0000000005 */
[----:B------:R-:W-:-:S04]  /*1cb50*/  F2FP.BF16.F32.PACK_AB R5, RZ, R5 ;  /* 0x00000005ff05723e */ /* 0x000fc800000010ff */
[----:B-1--4-:R-:W-:Y:S01]  /*1cb60*/  PRMT R6, R5, 0x7610, R6 ;  /* 0x0000761005067816 */ /* 0x012fe20000000006 */
[----:B------:R-:W-:-:S05]  /*1cb70*/  @P2 IMAD.MOV.U32 R5, RZ, RZ, R161 ;  /* 0x000000ffff052224 */ /* 0x000fca00078e00a1 */
[----:B------:R0:W-:Y:S01]  /*1cb80*/  @P2 STG.E.U16 desc[UR44][R4.64+0x1f0], R6 ;  /* 0x0001f00604002986 */ /* 0x0001e2000c10152c */
[----:B------:R-:W-:Y:S05]  /*1cb90*/  @!P1 BRA `(.L_x_541) ;  /* 0x0000000000049947 */ /* 0x000fea0003800000 */
[----:B------:R1:W5:Y:S02]  /*1cba0*/  LDG.E.LTC128B.U16 R3, desc[UR44][R12.64+0x1f2] ;  /* 0x0001f22c0c037981 */ /* 0x000364000c1e1520 */
.L_x_541:
[----:B------:R-:W-:Y:S05]  /*1cbb0*/  BSYNC B1 ;  /* 0x0000000000017941 */ /* 0x000fea0003800000 */
.L_x_540:
[----:B------:R-:W-:Y:S05]  /*1cbc0*/  @!P1 BRA `(.L_x_542) ;  /* 0x0000005400c09947 */ /* 0x000fea0003800000 */
[----:B-----5:R-:W-:-:S05]  /*1cbd0*/  SHF.L.U32 R3, R3, 0x10, RZ ;  /* 0x0000001003037819 */ /* 0x020fca00000006ff */
[----:B------:R-:W-:-:S04]  /*1cbe0*/  FMUL R0, R3, R16 ;  /* 0x0000001003007220 */ /* 0x000fc80000400000 */
[----:B------:R-:W-:-:S05]  /*1cbf0*/  FFMA R0, R151, R2, R0 ;  /* 0x0000000297007223 */ /* 0x000fca0000000000 */
[----:B------:R-:W-:-:S05]  /*1cc00*/  F2FP.BF16.F32.PACK_AB R0, RZ, R0 ;  /* 0x00000000ff00723e */ /* 0x000fca00000010ff */
[----:B------:R4:W-:Y:S01]  /*1cc10*/  STG.E.U16 desc[UR44][R160.64+0x1f2], R0 ;  /* 0x0001f200a0007986 */ /* 0x0009e2000c10152c */
[----:B------:R-:W-:Y:S05]  /*1cc20*/  BRA `(.L_x_542) ;  /* 0x0000005400a87947 */ /* 0x000fea0003800000 */
.L_x_35:
[----:B------:R-:W2:Y:S01]  /*1cc30*/  LDL.LU R3, [R1] ;  /* 0x0000000001037983 */ /* 0x000ea20000300800 */
[----:B------:R-:W-:-:S03]  /*1cc40*/  ULDC.64 UR4, c[0x0][0x5c0] ;  /* 0x0001700000047ab9 */ /* 0x000fc60000000a00 */
[----:B------:R-:W3:Y:S04]  /*1cc50*/  LDL.LU R9, [R1+0x5c] ;  /* 0x00005c0001097983 */ /* 0x000ee80000300800 */
[----:B------:R-:W4:Y:S04]  /*1cc60*/  LDL.LU R12, [R1+0x98] ;  /* 0x00009800010c7983 */ /* 0x000f280000300800 */
[----:B------:R-:W5:Y:S04]  /*1cc70*/  LDL.LU R235, [R1+0x9c] ;  /* 0x00009c0001eb7983 */ /* 0x000f680000300800 */
        /* <DEDUP_REMOVED lines=75> */
[----:B------:R-:W5:Y:S01]  /*1d130*/  LDL.LU R159, [R1+0x1cc] ;  /* 0x0001cc00019f7983 */ /* 0x000f620000300800 */
[----:B--2---:R-:W-:-:S03]  /*1d140*/  FMUL R3, R3, R2 ;  /* 0x0000000203037220 */ /* 0x004fc60000400000 */
[----:B------:R-:W2:Y:S01]  /*1d150*/  LDL.LU R158, [R1+0x1d0] ;  /* 0x0001d000019e7983 */ /* 0x000ea20000300800 */
[----:B------:R-:W-:-:S03]  /*1d160*/  LEA R4, P0, R6, UR4, 0x1 ;  /* 0x0000000406047c11 */ /* 0x000fc6000f8008ff */
[----:B------:R-:W2:Y:S04]  /*1d170*/  LDL.LU R157, [R1+0x1d4] ;  /* 0x0001d400019d7983 */ /* 0x000ea80000300800 */
[----:B------:R-:W2:Y:S04]  /*1d180*/  LDL.LU R156, [R1+0x1d8] ;  /* 0x0001d800019c7983 */ /* 0x000ea80000300800 */
[----:B------:R-:W2:Y:S04]  /*1d190*/  LDL.LU R155, [R1+0x1dc] ;  /* 0x0001dc00019b7983 */ /* 0x000ea80000300800 */
[----:B------:R-:W2:Y:S01]  /*1d1a0*/  LDL.LU R154, [R1+0x1e0] ;  /* 0x0001e000019a7983 */ /* 0x000ea20000300800 */
[----:B------:R-:W-:-:S03]  /*1d1b0*/  LEA.HI.X R5, R6, UR5, R10, 0x1, P0 ;  /* 0x0000000506057c11 */ /* 0x000fc600080f0c0a */
[----:B------:R-:W2:Y:S01]  /*1d1c0*/  LDL.LU R23, [R1+0x1e4] ;  /* 0x0001e40001177983 */ /* 0x000ea20000300800 */
[----:B------:R-:W-:-:S03]  /*1d1d0*/  F2FP.BF16.F32.PACK_AB R3, RZ, R3 ;  /* 0x00000003ff03723e */ /* 0x000fc600000010ff */
[----:B------:R-:W2:Y:S04]  /*1d1e0*/  LDL.LU R22, [R1+0x1e8] ;  /* 0x0001e80001167983 */ /* 0x000ea80000300800 */
[----:B------:R-:W2:Y:S04]  /*1d1f0*/  LDL.LU R21, [R1+0x1ec] ;  /* 0x0001ec0001157983 */ /* 0x000ea80000300800 */
[----:B------:R-:W2:Y:S04]  /*1d200*/  LDL.LU R20, [R1+0x1f0] ;  /* 0x0001f00001147983 */ /* 0x000ea80000300800 */
[----:B------:R-:W2:Y:S04]  /*1d210*/  LDL.LU R19, [R1+0x1f4] ;  /* 0x0001f40001137983 */ /* 0x000ea80000300800 */
[----:B------:R-:W2:Y:S04]  /*1d220*/  LDL.LU R18, [R1+0x1f8] ;  /* 0x0001f80001127983 */ /* 0x000ea80000300800 */
[----:B------:R-:W2:Y:S04]  /*1d230*/  LDL.LU R15, [R1+0x1fc] ;  /* 0x0001fc00010f7983 */ /* 0x000ea80000300800 */
[----:B------:R-:W3:Y:S04]  /*1d240*/  LDL.LU R7, [R1+0x8] ;  /* 0x0000080001077983 */ /* 0x000ee80000300800 */
[----:B------:R-:W4:Y:S04]  /*1d250*/  LDL.LU R6, [R1+0xc] ;  /* 0x00000c0001067983 */ /* 0x000f280000300800 */
[----:B------:R0:W-:Y:S04]  /*1d260*/  @P1 STG.E.U16 desc[UR44][R4.64], R3 ;  /* 0x0000000304001986 */ /* 0x0001e8000c10152c */
[----:B0-----:R-:W5:Y:S01]  /*1d270*/  LDL.LU R3, [R1+0x4] ;  /* 0x0000040001037983 */ /* 0x001f620000300800 */
[----:B------:R-:W-:Y:S01]  /*1d280*/  ISETP.GT.AND P0, PT, R0, 0x1, P3 ;  /* 0x000000010000780c */ /* 0x000fe20001f04270 */
[----:B------:R-:W-:Y:S01]  /*1d290*/  USHF.L.U32 UR5, UR8, 0x4, URZ ;  /* 0x0000000408057899 */ /* 0x000fe2000800063f */
[----:B------:R-:W-:Y:S01]  /*1d2a0*/  ISETP.GT.AND P2, PT, R153, 0x8, PT ;  /* 0x000000089900780c */ /* 0x000fe20003f44270 */
[----:B------:R-:W-:Y:S01]  /*1d2b0*/  USHF.L.U64.HI UR4, UR8, 0x4, UR9 ;  /* 0x0000000408047899 */ /* 0x000fe20008010209 */
[----:B---3--:R-:W-:-:S05]  /*1d2c0*/  FMUL R7, R7, R2 ;  /* 0x0000000207077220 */ /* 0x008fca0000400000 */
[----:B------:R-:W-:-:S04]  /*1d2d0*/  F2FP.BF16.F32.PACK_AB R7, RZ, R7 ;  /* 0x00000007ff07723e */ /* 0x000fc800000010ff */
[----:B------:R-:W-:Y:S01]  /*1d2e0*/  PRMT R8, R7, 0x7610, R8 ;  /* 0x0000761007087816 */ /* 0x000fe20000000008 */
[----:B-----5:R-:W-:-:S05]  /*1d2f0*/  FMUL R3, R3, R2 ;  /* 0x0000000203037220 */ /* 0x020fca0000400000 */
[----:B------:R-:W-:-:S05]  /*1d300*/  F2FP.BF16.F32.PACK_AB R3, RZ, R3 ;  /* 0x00000003ff03723e */ /* 0x000fca00000010ff */
[----:B------:R4:W-:Y:S01]  /*1d310*/  @P0 STG.E.U16 desc[UR44][R4.64+0x2], R3 ;  /* 0x0000020304000986 */ /* 0x0009e2000c10152c */
[----:B------:R-:W-:Y:S01]  /*1d320*/  ISETP.GT.AND P0, PT, R0, RZ, P2 ;  /* 0x000000ff0000720c */ /* 0x000fe20001704270 */
[----:B----4-:R-:W-:Y:S01]  /*1d330*/  FMUL R3, R6, R2 ;  /* 0x0000000206037220 */ /* 0x010fe20000400000 */
[----:B------:R-:W-:-:S04]  /*1d340*/  IADD3 R6, P1, R4, UR5, RZ ;  /* 0x0000000504067c10 */ /* 0x000fc8000ff3e0ff */
[----:B------:R-:W-:Y:S02]  /*1d350*/  IADD3.X R7, R5, UR4, RZ, P1, !PT ;  /* 0x0000000405077c10 */ /* 0x000fe40008ffe4ff */
[----:B------:R-:W-:-:S05]  /*1d360*/  F2FP.BF16.F32.PACK_AB R3, RZ, R3 ;  /* 0x00000003ff03723e */ /* 0x000fca00000010ff */
[----:B------:R0:W-:Y:S01]  /*1d370*/  @P0 STG.E.U16 desc[UR44][R6.64], R8 ;  /* 0x0000000806000986 */ /* 0x0001e2000c10152c */
[----:B------:R-:W-:-:S03]  /*1d380*/  ISETP.GT.AND P0, PT, R0, 0x1, P2 ;  /* 0x000000010000780c */ /* 0x000fc60001704270 */
[----:B0-----:R-:W3:Y:S10]  /*1d390*/  LDL.LU R8, [R1+0x54] ;  /* 0x0000540001087983 */ /* 0x001ef40000300800 */
[----:B------:R0:W-:Y:S04]  /*1d3a0*/  @P0 STG.E.U16 desc[UR44][R6.64+0x2], R3 ;  /* 0x0000020306000986 */ /* 0x0001e8000c10152c */
[----:B0-----:R-:W4:Y:S01]  /*1d3b0*/  LDL.LU R3, [R1+0x10] ;  /* 0x0000100001037983 */ /* 0x001f220000300800 */
[----:B------:R-:W-:Y:S01]  /*1d3c0*/  ISETP.GT.AND P0, PT, R0, 0x8, P3 ;  /* 0x000000080000780c */ /* 0x000fe20001f04270 */
[----:B----4-:R-:W-:-:S05]  /*1d3d0*/  FMUL R3, R3, R2 ;  /* 0x0000000203037220 */ /* 0x010fca0000400000 */
[----:B------:R-:W-:-:S07]  /*1d3e0*/  F2FP.BF16.F32.PACK_AB R3, RZ, R3 ;  /* 0x00000003ff03723e */ /* 0x000fce00000010ff */
        /* <DEDUP_REMOVED lines=78> */
[----:B---3--:R-:W-:-:S05]  /*1d8d0*/  FMUL R8, R8, R2 ;  /* 0x0000000208087220 */ /* 0x008fca0000400000 */
[----:B------:R-:W-:-:S04]  /*1d8e0*/  F2FP.BF16.F32.PACK_AB R8, RZ, R8 ;  /* 0x00000008ff08723e */ /* 0x000fc800000010ff */
[----:B------:R-:W-:Y:S01]  /*1d8f0*/  PRMT R10, R8, 0x7610, R10 ;  /* 0x00007610080a7816 */ /* 0x000fe2000000000a */
[----:B----4-:R-:W-:-:S05]  /*1d900*/  FMUL R3, R3, R2 ;  /* 0x0000000203037220 */ /* 0x010fca0000400000 */
[----:B------:R-:W-:-:S05]  /*1d910*/  F2FP.BF16.F32.PACK_AB R3, RZ, R3 ;  /* 0x00000003ff03723e */ /* 0x000fca00000010ff */
[----:B------:R0:W-:Y:S04]  /*1d920*/  @P0 STG.E.U16 desc[UR44][R4.64+0x50], R3 ;  /* 0x0000500304000986 */ /* 0x0001e8000c10152c */
[----:B0-----:R-:W3:Y:S01]  /*1d930*/  LDL.LU R3, [R1+0x58] ;  /* 0x0000580001037983 */ /* 0x001ee20000300800 */
[C---:B------:R-:W-:Y:S01]  /*1d940*/  ISETP.GT.AND P5, PT, R0.reuse, 0x29, P3 ;  /* 0x000000290000780c */ /* 0x040fe20001fa4270 */
[----:B------:R-:W-:Y:S01]  /*1d950*/  FMUL R9, R9, R2 ;  /* 0x0000000209097220 */ /* 0x000fe20000400000 */
[C---:B------:R-:W-:Y:S01]  /*1d960*/  ISETP.GT.AND P0, PT, R0.reuse, 0x28, P2 ;  /* 0x000000280000780c */ /* 0x040fe20001704270 */
[----:B------:R-:W4:Y:S01]  /*1d970*/  LDL.LU R8, [R1+0x60] ;  /* 0x0000600001087983 */ /* 0x000f220000300800 */
[C---:B------:R-:W-:Y:S02]  /*1d980*/  ISETP.GT.AND P4, PT, R0.reuse, 0x29, P2 ;  /* 0x000000290000780c */ /* 0x040fe40001784270 */
[----:B------:R-:W-:-:S02]  /*1d990*/  ISETP.GT.AND P1, PT, R0, 0x30, P3 ;  /* 0x000000300000780c */ /* 0x000fc40001f24270 */
[----:B------:R-:W-:Y:S01]  /*1d9a0*/  F2FP.BF16.F32.PACK_AB R9, RZ, R9 ;  /* 0x00000009ff09723e */ /* 0x000fe200000010ff */
[-C--:B---3--:R-:W-:Y:S01]  /*1d9b0*/  FMUL R3, R3, R2.reuse ;  /* 0x0000000203037220 */ /* 0x088fe20000400000 */
[----:B----4-:R-:W-:-:S04]  /*1d9c0*/  FMUL R8, R8, R2 ;  /* 0x0000000208087220 */ /* 0x010fc80000400000 */
[----:B------:R-:W-:-:S04]  /*1d9d0*/  F2FP.BF16.F32.PACK_AB R3, RZ, R3 ;  /* 0x00000003ff03723e */ /* 0x000fc800000010ff */
[----:B------:R-:W-:Y:S02]  /*1d9e0*/  PRMT R11, R3, 0x7610, R11 ;  /* 0x00007610030b7816 */ /* 0x000fe4000000000b */
[----:B------:R-:W-:Y:S02]  /*1d9f0*/  F2FP.BF16.F32.PACK_AB R3, RZ, R8 ;  /* 0x00000008ff03723e */ /* 0x000fe400000010ff */
[----:B------:R-:W3:Y:S04]  /*1da00*/  LDL.LU R8, [R1+0x64] ;  /* 0x0000640001087983 */ /* 0x000ee80000300800 */
[----:B------:R0:W-:Y:S04]  /*1da10*/  @P5 STG.E.U16 desc[UR44][R4.64+0x52], R10 ;  /* 0x0000520a04005986 */ /* 0x0001e8000c10152c */
[----:B------:R-:W-:Y:S04]  /*1da20*/  @P0 STG.E.U16 desc[UR44][R6.64+0x50], R11 ;  /* 0x0000500b06000986 */ /* 0x000fe8000c10152c */
[----:B------:R1:W-:Y:S01]  /*1da30*/  @P4 STG.E.U16 desc[UR44][R6.64+0x52], R9 ;  /* 0x0000520906004986 */ /* 0x0003e2000c10152c */
[----:B0-----:R-:W-:-:S03]  /*1da40*/  PRMT R10, R3, 0x7610, R10 ;  /* 0x00007610030a7816 */ /* 0x001fc6000000000a */
[----:B------:R-:W4:Y:S04]  /*1da50*/  LDL.LU R3, [R1+0x68] ;  /* 0x0000680001037983 */ /* 0x000f280000300800 */
[----:B------:R0:W-:Y:S04]  /*1da60*/  @P1 STG.E.U16 desc[UR44][R4.64+0x60], R10 ;  /* 0x0000600a04001986 */ /* 0x0001e8000c10152c */
[----:B-1----:R-:W5:Y:S01]  /*1da70*/  LDL.LU R9, [R1+0x6c] ;  /* 0x00006c0001097983 */ /* 0x002f620000300800 */
[----:B---3--:R-:W-:-:S05]  /*1da80*/  FMUL R8, R8, R2 ;  /* 0x0000000208087220 */ /* 0x008fca0000400000 */
[----:B------:R-:W-:-:S04]  /*1da90*/  F2FP.BF16.F32.PACK_AB R8, RZ, R8 ;  /* 0x00000008ff08723e */ /* 0x000fc800000010ff */
[----:B0-----:R-:W-:Y:S02]  /*1daa0*/  PRMT R10, R8, 0x7610, R10 ;  /* 0x00007610080a7816 */ /* 0x001fe4000000000a */
[----:B------:R-:W3:Y:S01]  /*1dab0*/  LDL.LU R8, [R1+0x70] ;  /* 0x0000700001087983 */ /* 0x000ee20000300800 */
[----:B----4-:R-:W-:-:S05]  /*1dac0*/  FMUL R3, R3, R2 ;  /* 0x0000000203037220 */ /* 0x010fca0000400000 */
[----:B------:R-:W-:-:S04]  /*1dad0*/  F2FP.BF16.F32.PACK_AB R3, RZ, R3 ;  /* 0x00000003ff03723e */ /* 0x000fc800000010ff */
[----:B------:R-:W-:Y:S01]  /*1dae0*/  PRMT R11, R3, 0x7610, R11 ;  /* 0x00007610030b7816 */ /* 0x000fe2000000000b */
[----:B---3--:R-:W-:-:S05]  /*1daf0*/  FMUL R8, R8, R2 ;  /* 0x0000000208087220 */ /* 0x008fca0000400000 */
[----:B------:R-:W-:Y:S02]  /*1db00*/  F2FP.BF16.F32.PACK_AB R3, RZ, R8 ;  /* 0x00000008ff03723e */ /* 0x000fe400000010ff */
[----:B------:R-:W3:Y:S01]  /*1db10*/  LDL.LU R8, [R1+0x74] ;  /* 0x0000740001087983 */ /* 0x000ee20000300800 */
[C---:B------:R-:W-:Y:S02]  /*1db20*/  ISETP.GT.AND P0, PT, R0.reuse, 0x31, P3 ;  /* 0x000000310000780c */ /* 0x040fe40001f04270 */
[C---:B------:R-:W-:Y:S02]  /*1db30*/  ISETP.GT.AND P4, PT, R0.reuse, 0x30, P2 ;  /* 0x000000300000780c */ /* 0x040fe40001784270 */
[C---:B------:R-:W-:Y:S02]  /*1db40*/  ISETP.GT.AND P5, PT, R0.reuse, 0x31, P2 ;  /* 0x000000310000780c */ /* 0x040fe400017a4270 */
[----:B------:R-:W-:Y:S01]  /*1db50*/  ISETP.GT.AND P1, PT, R0, 0x38, P3 ;  /* 0x000000380000780c */ /* 0x000fe20001f24270 */
[----:B-----5:R-:W-:-:S05]  /*1db60*/  FMUL R9, R9, R2 ;  /* 0x0000000209097220 */ /* 0x020fca0000400000 */
[----:B------:R-:W-:Y:S01]  /*1db70*/  F2FP.BF16.F32.PACK_AB R9, RZ, R9 ;  /* 0x00000009ff09723e */ /* 0x000fe200000010ff */
        /* <DEDUP_REMOVED lines=11> */
[C---:B------:R-:W-:Y:S02]  /*1dc30*/  ISETP.GT.AND P0, PT, R0.reuse, 0x39, P3 ;  /* 0x000000390000780c */ /* 0x040fe40001f04270 */
[----:B------:R-:W-:Y:S01]  /*1dc40*/  ISETP.GT.AND P4, PT, R0, 0x38, P2 ;  /* 0x000000380000780c */ /* 0x000fe20001784270 */
[----:B----4-:R-:W-:-:S05]  /*1dc50*/  FMUL R3, R3, R2 ;  /* 0x0000000203037220 */ /* 0x010fca0000400000 */
[----:B------:R-:W-:-:S04]  /*1dc60*/  F2FP.BF16.F32.PACK_AB R3, RZ, R3 ;  /* 0x00000003ff03723e */ /* 0x000fc800000010ff */
[----:B------:R-:W-:Y:S01]  /*1dc70*/  PRMT R11, R3, 0x7610, R11 ;  /* 0x00007610030b7816 */ /* 0x000fe2000000000b */
[----:B------:R0:W-:Y:S04]  /*1dc80*/  @P0 STG.E.U16 desc[UR44][R4.64+0x72], R10 ;  /* 0x0000720a04000986 */ /* 0x0001e8000c10152c */
[----:B------:R1:W-:Y:S01]  /*1dc90*/  @P4 STG.E.U16 desc[UR44][R6.64+0x70], R11 ;  /* 0x0000700b06004986 */ /* 0x0003e2000c10152c */
[----:B---3--:R-:W-:-:S05]  /*1dca0*/  FMUL R8, R8, R2 ;  /* 0x0000000208087220 */ /* 0x008fca0000400000 */
[----:B------:R-:W-:Y:S02]  /*1dcb0*/  F2FP.BF16.F32.PACK_AB R3, RZ, R8 ;  /* 0x00000008ff03723e */ /* 0x000fe400000010ff */
[----:B------:R-:W3:Y:S02]  /*1dcc0*/  LDL.LU R8, [R1+0x88] ;  /* 0x0000880001087983 */ /* 0x000ee40000300800 */
[----:B0-----:R-:W-:Y:S02]  /*1dcd0*/  PRMT R10, R3, 0x7610, R10 ;  /* 0x00007610030a7816 */ /* 0x001fe4000000000a */
[----:B-1----:R-:W4:Y:S04]  /*1dce0*/  LDL.LU R11, [R1+0x94] ;  /* 0x00009400010b7983 */ /* 0x002f280000300800 */
[----:B------:R-:W2:Y:S01]  /*1dcf0*/  LDL.LU R3, [R1+0x84] ;  /* 0x0000840001037983 */ /* 0x000ea20000300800 */
[----:B------:R-:W-:-:S02]  /*1dd00*/  ISETP.GT.AND P5, PT, R0, 0x39, P2 ;  /* 0x000000390000780c */ /* 0x000fc400017a4270 */
[----:B------:R-:W-:Y:S01]  /*1dd10*/  ISETP.GT.AND P1, PT, R0, 0x40, P3 ;  /* 0x000000400000780c */ /* 0x000fe20001f24270 */
[----:B-----5:R-:W-:-:S05]  /*1dd20*/  FMUL R9, R9, R2 ;  /* 0x0000000209097220 */ /* 0x020fca0000400000 */
[----:B------:R-:W-:-:S05]  /*1dd30*/  F2FP.BF16.F32.PACK_AB R9, RZ, R9 ;  /* 0x00000009ff09723e */ /* 0x000fca00000010ff */
[----:B------:R0:W-:Y:S04]  /*1dd40*/  @P5 STG.E.U16 desc[UR44][R6.64+0x72], R9 ;  /* 0x0000720906005986 */ /* 0x0001e8000c10152c */
[----:B------:R1:W-:Y:S04]  /*1dd50*/  @P1 STG.E.U16 desc[UR44][R4.64+0x80], R10 ;  /* 0x0000800a04001986 */ /* 0x0003e8000c10152c */
[----:B0-----:R-:W5:Y:S01]  /*1dd60*/  LDL.LU R9, [R1+0x8c] ;  /* 0x00008c0001097983 */ /* 0x001f620000300800 */
[-C--:B---3--:R-:W-:Y:S01]  /*1dd70*/  FMUL R8, R8, R2.reuse ;  /* 0x0000000208087220 */ /* 0x088fe20000400000 */
[----:B--2---:R-:W-:-:S05]  /*1dd80*/  FMUL R3, R3, R2 ;  /* 0x0000000203037220 */ /* 0x004fca0000400000 */
[----:B-1----:R-:W-:Y:S02]  /*1dd90*/  F2FP.BF16.F32.PACK_AB R10, RZ, R3 ;  /* 0x00000003ff0a723e */ /* 0x002fe400000010ff */
[----:B------:R-:W-:Y:S02]  /*1dda0*/  F2FP.BF16.F32.PACK_AB R3, RZ, R8 ;  /* 0x00000008ff03723e */ /* 0x000fe400000010ff */
[----:B------:R-:W-:Y:S02]  /*1ddb0*/  PRMT R8, R10, 0x7610, R8 ;  /* 0x000076100a087816 */ /* 0x000fe40000000008 */
[----:B------:R-:W2:Y:S01]  /*1ddc0*/  LDL.LU R10, [R1+0x90] ;  /* 0x00009000010a7983 */ /* 0x000ea20000300800 */
[C---:B------:R-:W-:Y:S02]  /*1ddd0*/  ISETP.GT.AND P0, PT, R0.reuse, 0x41, P3 ;  /* 0x000000410000780c */ /* 0x040fe40001f04270 */
[C---:B------:R-:W-:Y:S02]  /*1dde0*/  ISETP.GT.AND P4, PT, R0.reuse, 0x40, P2 ;  /* 0x000000400000780c */ /* 0x040fe40001784270 */
[----:B------:R-:W-:Y:S01]  /*1ddf0*/  ISETP.GT.AND P5, PT, R0, 0x41, P2 ;  /* 0x000000410000780c */ /* 0x000fe200017a4270 */
[----:B------:R-:W-:Y:S01]  /*1de00*/  FMUL R12, R12, R2 ;  /* 0x000000020c0c7220 */ /* 0x000fe20000400000 */
[----:B------:R-:W-:-:S07]  /*1de10*/  ISETP.GT.AND P1, PT, R0, 0x48, P3 ;  /* 0x000000480000780c */ /* 0x000fce0001f24270 */
[----:B------:R0:W-:Y:S01]  /*1de20*/  @P0 STG.E.U16 desc[UR44][R4.64+0x82], R8 ;  /* 0x0000820804000986 */ /* 0x0001e2000c10152c */
[----:B-----5:R-:W-:Y:S01]  /*1de30*/  FMUL R9, R9, R2 ;  /* 0x0000000209097220 */ /* 0x020fe20000400000 */
[----:B------:R-:W-:Y:S02]  /*1de40*/  F2FP.BF16.F32.PACK_AB R12, RZ, R12 ;  /* 0x0000000cff0c723e */ /* 0x000fe400000010ff */
[----:B------:R1:W-:Y:S01]  /*1de50*/  @P4 STG.E.U16 desc[UR44][R6.64+0x80], R3 ;  /* 0x0000800306004986 */ /* 0x0003e2000c10152c */
[----:B------:R-:W-:Y:S02]  /*1de60*/  ISETP.GT.AND P0, PT, R0, 0x49, P3 ;  /* 0x000000490000780c */ /* 0x000fe40001f04270 */
[----:B------:R-:W-:Y:S01]  /*1de70*/  F2FP.BF16.F32.PACK_AB R9, RZ, R9 ;  /* 0x00000009ff09723e */ /* 0x000fe200000010ff */
[-C--:B0-----:R-:W-:Y:S01]  /*1de80*/  FMUL R8, R235, R2.reuse ;  /* 0x00000002eb087220 */ /* 0x081fe20000400000 */
[----:B----4-:R-:W-:-:S04]  /*1de90*/  FMUL R11, R11, R2 ;  /* 0x000000020b0b7220 */ /* 0x010fc80000400000 */
[----:B-1----:R-:W-:Y:S02]  /*1dea0*/  F2FP.BF16.F32.PACK_AB R3, RZ, R8 ;  /* 0x00000008ff03723e */ /* 0x002fe400000010ff */
[----:B------:R-:W-:Y:S01]  /*1deb0*/  PRMT R8, R12, 0x7610, R8 ;  /* 0x000076100c087816 */ /* 0x000fe20000000008 */
[----:B------:R0:W-:Y:S01]  /*1dec0*/  @P5 STG.E.U16 desc[UR44][R6.64+0x82], R9 ;  /* 0x0000820906005986 */ /* 0x0001e2000c10152c */
[----:B------:R-:W-:Y:S01]  /*1ded0*/  PRMT R12, R3, 0x7610, R12 ;  /* 0x00007610030c7816 */ /* 0x000fe2000000000c */
[----:B------:R-:W-:Y:S01]  /*1dee0*/  FMUL R3, R233, R2 ;  /* 0x00000002e9037220 */ /* 0x000fe20000400000 */
[C---:B------:R-:W-:Y:S02]  /*1def0*/  ISETP.GT.AND P4, PT, R0.reuse, 0x48, P2 ;  /* 0x000000480000780c */ /* 0x040fe40001784270 */
[----:B------:R-:W-:Y:S02]  /*1df00*/  ISETP.GT.AND P5, PT, R0, 0x49, P2 ;  /* 0x000000490000780c */ /* 0x000fe400017a4270 */
[----:B------:R-:W-:-:S02]  /*1df10*/  F2FP.BF16.F32.PACK_AB R11, RZ, R11 ;  /* 0x0000000bff0b723e */ /* 0x000fc400000010ff */
[----:B------:R-:W-:Y:S01]  /*1df20*/  F2FP.BF16.F32.PACK_AB R3, RZ, R3 ;  /* 0x00000003ff03723e */ /* 0x000fe200000010ff */
[----:B0-----:R-:W-:-:S05]  /*1df30*/  FMUL R9, R234, R2 ;  /* 0x00000002ea097220 */ /* 0x001fca0000400000 */
[----:B------:R-:W-:-:S04]  /*1df40*/  F2FP.BF16.F32.PACK_AB R9, RZ, R9 ;  /* 0x00000009ff09723e */ /* 0x000fc800000010ff */
[----:B------:R-:W-:Y:S01]  /*1df50*/  PRMT R13, R9, 0x7610, R13 ;  /* 0x00007610090d7816 */ /* 0x000fe2000000000d */
[----:B------:R-:W-:-:S05]  /*1df60*/  FMUL R9, R232, R2 ;  /* 0x00000002e8097220 */ /* 0x000fca0000400000 */
[----:B------:R-:W-:Y:S01]  /*1df70*/  F2FP.BF16.F32.PACK_AB R9, RZ, R9 ;  /* 0x00000009ff09723e */ /* 0x000fe200000010ff */
[----:B--2---:R-:W-:-:S05]  /*1df80*/  FMUL R10, R10, R2 ;  /* 0x000000020a0a7220 */ /* 0x004fca0000400000 */
[----:B------:R-:W-:-:S05]  /*1df90*/  F2FP.BF16.F32.PACK_AB R10, RZ, R10 ;  /* 0x0000000aff0a723e */ /* 0x000fca00000010ff */
[----:B------:R-:W-:Y:S01]  /*1dfa0*/  @P1 STG.E.U16 desc[UR44][R4.64+0x90], R10 ;  /* 0x0000900a04001986 */ /* 0x000fe2000c10152c */
[----:B------:R-:W-:-:S03]  /*1dfb0*/  ISETP.GT.AND P1, PT, R0, 0x50, P3 ;  /* 0x000000500000780c */ /* 0x000fc60001f24270 */
[----:B------:R0:W-:Y:S01]  /*1dfc0*/  @P0 STG.E.U16 desc[UR44][R4.64+0x92], R11 ;  /* 0x0000920b04000986 */ /* 0x0001e2000c10152c */
[----:B------:R-:W-:-:S03]  /*1dfd0*/  ISETP.GT.AND P0, PT, R0, 0x51, P3 ;  /* 0x000000510000780c */ /* 0x000fc60001f04270 */
[----:B------:R-:W-:Y:S01]  /*1dfe0*/  @P4 STG.E.U16 desc[UR44][R6.64+0x90], R8 ;  /* 0x0000900806004986 */ /* 0x000fe2000c10152c */
[----:B------:R-:W-:Y:S02]  /*1dff0*/  ISETP.GT.AND P4, PT, R0, 0x50, P2 ;  /* 0x000000500000780c */ /* 0x000fe40001784270 */
[----:B0-----:R-:W-:Y:S01]  /*1e000*/  PRMT R11, R3, 0x7610, R11 ;  /* 0x00007610030b7816 */ /* 0x001fe2000000000b */
[----:B------:R-:W-:Y:S01]  /*1e010*/  FMUL R3, R230, R2 ;  /* 0x00000002e6037220 */ /* 0x000fe20000400000 */
[----:B------:R0:W-:Y:S01]  /*1e020*/  @P5 STG.E.U16 desc[UR44][R6.64+0x92], R12 ;  /* 0x0000920c06005986 */ /* 0x0001e2000c10152c */
[----:B------:R-:W-:-:S03]  /*1e030*/  ISETP.GT.AND P5, PT, R0, 0x51, P2 ;  /* 0x000000510000780c */ /* 0x000fc600017a4270 */
[----:B------:R-:W-:Y:S01]  /*1e040*/  F2FP.BF16.F32.PACK_AB R3, RZ, R3 ;  /* 0x00000003ff03723e */ /* 0x000fe200000010ff */
[----:B------:R1:W-:Y:S01]  /*1e050*/  @P1 STG.E.U16 desc[UR44][R4.64+0xa0], R13 ;  /* 0x0000a00d04001986 */ /* 0x0003e2000c10152c */
[----:B------:R-:W-:Y:S01]  /*1e060*/  FMUL R10, R231, R2 ;  /* 0x00000002e70a7220 */ /* 0x000fe20000400000 */
[----:B------:R-:W-:-:S04]  /*1e070*/  ISETP.GT.AND P1, PT, R0, 0x58, P3 ;  /* 0x000000580000780c */ /* 0x000fc80001f24270 */
[----:B------:R-:W-:Y:S02]  /*1e080*/  F2FP.BF16.F32.PACK_AB R10, RZ, R10 ;  /* 0x0000000aff0a723e */ /* 0x000fe400000010ff */
[----:B0-----:R-:W-:Y:S02]  /*1e090*/  PRMT R12, R9, 0x7610, R12 ;  /* 0x00007610090c7816 */ /* 0x001fe4000000000c */
[----:B-1----:R-:W-:Y:S01]  /*1e0a0*/  PRMT R13, R3, 0x7610, R13 ;  /* 0x00007610030d7816 */ /* 0x002fe2000000000d */
[----:B------:R-:W-:Y:S01]  /*1e0b0*/  FMUL R3, R229, R2 ;  /* 0x00000002e5037220 */ /* 0x000fe20000400000 */
[----:B------:R-:W-:Y:S04]  /*1e0c0*/  @P0 STG.E.U16 desc[UR44][R4.64+0xa2], R11 ;  /* 0x0000a20b04000986 */ /* 0x000fe8000c10152c */
[----:B------:R-:W-:Y:S01]  /*1e0d0*/  F2FP.BF16.F32.PACK_AB R3, RZ, R3 ;  /* 0x00000003ff03723e */ /* 0x000fe200000010ff */
[----:B------:R-:W-:Y:S04]  /*1e0e0*/  @P4 STG.E.U16 desc[UR44][R6.64+0xa0], R12 ;  /* 0x0000a00c06004986 */ /* 0x000fe8000c10152c */
[----:B------:R0:W-:Y:S01]  /*1e0f0*/  @P5 STG.E.U16 desc[UR44][R6.64+0xa2], R10 ;  /* 0x0000a20a06005986 */ /* 0x0001e2000c10152c */
[----:B------:R-:W-:-:S02]  /*1e100*/  ISETP.GT.AND P0, PT, R0, 0x59, P3 ;  /* 0x000000590000780c */ /* 0x000fc40001f04270 */
[----:B0-----:R-:W-:Y:S01]  /*1e110*/  PRMT R10, R3, 0x7610, R10 ;  /* 0x00007610030a7816 */ /* 0x001fe2000000000a */
[-C--:B------:R-:W-:Y:S01]  /*1e120*/  FMUL R3, R226, R2.reuse ;  /* 0x00000002e2037220 */ /* 0x080fe20000400000 */
[----:B------:R0:W-:Y:S04]  /*1e130*/  @P1 STG.E.U16 desc[UR44][R4.64+0xb0], R13 ;  /* 0x0000b00d04001986 */ /* 0x0001e8000c10152c */
[----:B------:R-:W-:Y:S01]  /*1e140*/  F2FP.BF16.F32.PACK_AB R3, RZ, R3 ;  /* 0x00000003ff03723e */ /* 0x000fe200000010ff */
[-C--:B------:R-:W-:Y:S01]  /*1e150*/  FMUL R8, R228, R2.reuse ;  /* 0x00000002e4087220 */ /* 0x080fe20000400000 */
[-C--:B------:R-:W-:Y:S01]  /*1e160*/  FMUL R9, R227, R2.reuse ;  /* 0x00000002e3097220 */ /* 0x080fe20000400000 */
[C---:B------:R-:W-:Y:S02]  /*1e170*/  ISETP.GT.AND P4, PT, R0.reuse, 0x58, P2 ;  /* 0x000000580000780c */ /* 0x040fe40001784270 */
[----:B0-----:R-:W-:Y:S01]  /*1e180*/  PRMT R13, R3, 0x7610, R13 ;  /* 0x00007610030d7816 */ /* 0x001fe2000000000d */
[----:B------:R-:W-:Y:S01]  /*1e190*/  FMUL R3, R225, R2 ;  /* 0x00000002e1037220 */ /* 0x000fe20000400000 */
[----:B------:R-:W-:-:S02]  /*1e1a0*/  ISETP.GT.AND P5, PT, R0, 0x59, P2 ;  /* 0x000000590000780c */ /* 0x000fc400017a4270 */
[----:B------:R-:W-:Y:S02]  /*1e1b0*/  ISETP.GT.AND P1, PT, R0, 0x60, P3 ;  /* 0x000000600000780c */ /* 0x000fe40001f24270 */
[----:B------:R-:W-:Y:S01]  /*1e1c0*/  F2FP.BF16.F32.PACK_AB R3, RZ, R3 ;  /* 0x00000003ff03723e */ /* 0x000fe200000010ff */
[----:B------:R0:W-:Y:S01]  /*1e1d0*/  @P0 STG.E.U16 desc[UR44][R4.64+0xb2], R10 ;  /* 0x0000b20a04000986 */ /* 0x0001e2000c10152c */
[----:B------:R-:W-:Y:S02]  /*1e1e0*/  F2FP.BF16.F32.PACK_AB R8, RZ, R8 ;  /* 0x00000008ff08723e */ /* 0x000fe400000010ff */
[----:B------:R-:W-:Y:S02]  /*1e1f0*/  F2FP.BF16.F32.PACK_AB R9, RZ, R9 ;  /* 0x00000009ff09723e */ /* 0x000fe400000010ff */
[----:B------:R-:W-:Y:S02]  /*1e200*/  PRMT R11, R8, 0x7610, R11 ;  /* 0x00007610080b7816 */ /* 0x000fe4000000000b */
[----:B------:R-:W-:-:S02]  /*1e210*/  PRMT R12, R9, 0x7610, R12 ;  /* 0x00007610090c7816 */ /* 0x000fc4000000000c */
[----:B0-----:R-:W-:Y:S01]  /*1e220*/  PRMT R10, R3, 0x7610, R10 ;  /* 0x00007610030a7816 */ /* 0x001fe2000000000a */
[-C--:B------:R-:W-:Y:S01]  /*1e230*/  FMUL R3, R222, R2.reuse ;  /* 0x00000002de037220 */ /* 0x080fe20000400000 */
[----:B------:R-:W-:Y:S01]  /*1e240*/  ISETP.GT.AND P0, PT, R0, 0x61, P3 ;  /* 0x000000610000780c */ /* 0x000fe20001f04270 */
[----:B------:R-:W-:Y:S03]  /*1e250*/  @P4 STG.E.U16 desc[UR44][R6.64+0xb0], R11 ;  /* 0x0000b00b06004986 */ /* 0x000fe6000c10152c */
[----:B------:R-:W-:Y:S01]  /*1e260*/  F2FP.BF16.F32.PACK_AB R3, RZ, R3 ;  /* 0x00000003ff03723e */ /* 0x000fe200000010ff */
[----:B------:R-:W-:Y:S04]  /*1e270*/  @P5 STG.E.U16 desc[UR44][R6.64+0xb2], R12 ;  /* 0x0000b20c06005986 */ /* 0x000fe8000c10152c */
[----:B------:R0:W-:Y:S01]  /*1e280*/  @P1 STG.E.U16 desc[UR44][R4.64+0xc0], R13 ;  /* 0x0000c00d04001986 */ /* 0x0001e2000c10152c */
[-C--:B------:R-:W-:Y:S01]  /*1e290*/  FMUL R8, R224, R2.reuse ;  /* 0x00000002e0087220 */ /* 0x080fe20000400000 */
[----:B------:R-:W-:Y:S01]  /*1e2a0*/  FMUL R9, R223, R2 ;  /* 0x00000002df097220 */ /* 0x000fe20000400000 */
[----:B------:R-:W-:-:S02]  /*1e2b0*/  ISETP.GT.AND P4, PT, R0, 0x60, P2 ;  /* 0x000000600000780c */ /* 0x000fc40001784270 */
[C---:B------:R-:W-:Y:S02]  /*1e2c0*/  ISETP.GT.AND P5, PT, R0.reuse, 0x61, P2 ;  /* 0x000000610000780c */ /* 0x040fe400017a4270 */
[----:B0-----:R-:W-:Y:S01]  /*1e2d0*/  PRMT R13, R3, 0x7610, R13 ;  /* 0x00007610030d7816 */ /* 0x001fe2000000000d */
[----:B------:R-:W-:Y:S01]  /*1e2e0*/  FMUL R3, R221, R2 ;  /* 0x00000002dd037220 */ /* 0x000fe20000400000 */
[----:B------:R-:W-:Y:S01]  /*1e2f0*/  ISETP.GT.AND P1, PT, R0, 0x68, P3 ;  /* 0x000000680000780c */ /* 0x000fe20001f24270 */
[----:B------:R0:W-:Y:S01]  /*1e300*/  @P0 STG.E.U16 desc[UR44][R4.64+0xc2], R10 ;  /* 0x0000c20a04000986 */ /* 0x0001e2000c10152c */
[----:B------:R-:W-:Y:S02]  /*1e310*/  F2FP.BF16.F32.PACK_AB R8, RZ, R8 ;  /* 0x00000008ff08723e */ /* 0x000fe400000010ff */
[----:B------:R-:W-:Y:S02]  /*1e320*/  F2FP.BF16.F32.PACK_AB R3, RZ, R3 ;  /* 0x00000003ff03723e */ /* 0x000fe400000010ff */
[----:B------:R-:W-:-:S02]  /*1e330*/  F2FP.BF16.F32.PACK_AB R9, RZ, R9 ;  /* 0x00000009ff09723e */ /* 0x000fc400000010ff */
[----:B------:R-:W-:Y:S02]  /*1e340*/  PRMT R11, R8, 0x7610, R11 ;  /* 0x00007610080b7816 */ /* 0x000fe4000000000b */
[----:B------:R-:W-:Y:S02]  /*1e350*/  PRMT R12, R9, 0x7610, R12 ;  /* 0x00007610090c7816 */ /* 0x000fe4000000000c */
        /* <DEDUP_REMOVED lines=285> */
[----:B------:R-:W-:Y:S01]  /*1f530*/  @P5 STG.E.U16 desc[UR44][R6.64+0x1a2], R12 ;  /* 0x0001a20c06005986 */ /* 0x000fe2000c10152c */
[-C--:B------:R-:W-:Y:S01]  /*1f540*/  FMUL R8, R164, R2.reuse ;  /* 0x00000002a4087220 */ /* 0x080fe20000400000 */
[----:B------:R-:W-:Y:S01]  /*1f550*/  FMUL R9, R163, R2 ;  /* 0x00000002a3097220 */ /* 0x000fe20000400000 */
[C---:B------:R-:W-:Y:S01]  /*1f560*/  ISETP.GT.AND P4, PT, R0.reuse, 0xd8, P2 ;  /* 0x000000d80000780c */ /* 0x040fe20001784270 */
[----:B------:R0:W-:Y:S01]  /*1f570*/  @P1 STG.E.U16 desc[UR44][R4.64+0x1b0], R13 ;  /* 0x0001b00d04001986 */ /* 0x0001e2000c10152c */
[----:B------:R-:W-:-:S02]  /*1f580*/  ISETP.GT.AND P5, PT, R0, 0xd9, P2 ;  /* 0x000000d90000780c */ /* 0x000fc400017a4270 */
[----:B------:R-:W-:Y:S02]  /*1f590*/  ISETP.GT.AND P1, PT, R0, 0xe0, P3 ;  /* 0x000000e00000780c */ /* 0x000fe40001f24270 */
[----:B------:R-:W-:Y:S02]  /*1f5a0*/  F2FP.BF16.F32.PACK_AB R8, RZ, R8 ;  /* 0x00000008ff08723e */ /* 0x000fe400000010ff */
[----:B------:R-:W-:Y:S02]  /*1f5b0*/  F2FP.BF16.F32.PACK_AB R9, RZ, R9 ;  /* 0x00000009ff09723e */ /* 0x000fe400000010ff */
[----:B0-----:R-:W-:Y:S01]  /*1f5c0*/  PRMT R13, R3, 0x7610, R13 ;  /* 0x00007610030d7816 */ /* 0x001fe2000000000d */
[----:B------:R-:W-:Y:S01]  /*1f5d0*/  FMUL R3, R161, R2 ;  /* 0x00000002a1037220 */ /* 0x000fe20000400000 */
[----:B------:R-:W-:Y:S01]  /*1f5e0*/  PRMT R11, R8, 0x7610, R11 ;  /* 0x00007610080b7816 */ /* 0x000fe2000000000b */
[----:B------:R0:W-:Y:S03]  /*1f5f0*/  @P0 STG.E.U16 desc[UR44][R4.64+0x1b2], R10 ;  /* 0x0001b20a04000986 */ /* 0x0001e6000c10152c */
[----:B------:R-:W-:-:S02]  /*1f600*/  F2FP.BF16.F32.PACK_AB R3, RZ, R3 ;  /* 0x00000003ff03723e */ /* 0x000fc400000010ff */
[----:B------:R-:W-:Y:S01]  /*1f610*/  PRMT R12, R9, 0x7610, R12 ;  /* 0x00007610090c7816 */ /* 0x000fe2000000000c */
[----:B------:R-:W-:Y:S01]  /*1f620*/  @P4 STG.E.U16 desc[UR44][R6.64+0x1b0], R11 ;  /* 0x0001b00b06004986 */ /* 0x000fe2000c10152c */
[-C--:B------:R-:W-:Y:S01]  /*1f630*/  FMUL R8, R160, R2.reuse ;  /* 0x00000002a0087220 */ /* 0x080fe20000400000 */
[----:B------:R-:W-:Y:S02]  /*1f640*/  ISETP.GT.AND P0, PT, R0, 0xe1, P3 ;  /* 0x000000e10000780c */ /* 0x000fe40001f04270 */
[----:B0-----:R-:W-:Y:S01]  /*1f650*/  PRMT R10, R3, 0x7610, R10 ;  /* 0x00007610030a7816 */ /* 0x001fe2000000000a */
[-C--:B------:R-:W-:Y:S01]  /*1f660*/  FMUL R3, R158, R2.reuse ;  /* 0x000000029e037220 */ /* 0x080fe20000400000 */
[----:B------:R-:W-:Y:S01]  /*1f670*/  @P5 STG.E.U16 desc[UR44][R6.64+0x1b2], R12 ;  /* 0x0001b20c06005986 */ /* 0x000fe2000c10152c */
[----:B------:R-:W-:Y:S01]  /*1f680*/  FMUL R9, R159, R2 ;  /* 0x000000029f097220 */ /* 0x000fe20000400000 */
[C---:B------:R-:W-:Y:S02]  /*1f690*/  ISETP.GT.AND P4, PT, R0.reuse, 0xe0, P2 ;  /* 0x000000e00000780c */ /* 0x040fe40001784270 */
[----:B------:R0:W-:Y:S01]  /*1f6a0*/  @P1 STG.E.U16 desc[UR44][R4.64+0x1c0], R13 ;  /* 0x0001c00d04001986 */ /* 0x0001e2000c10152c */
[----:B------:R-:W-:-:S02]  /*1f6b0*/  ISETP.GT.AND P5, PT, R0, 0xe1, P2 ;  /* 0x000000e10000780c */ /* 0x000fc400017a4270 */
[----:B------:R-:W-:Y:S02]  /*1f6c0*/  ISETP.GT.AND P1, PT, R0, 0xe8, P3 ;  /* 0x000000e80000780c */ /* 0x000fe40001f24270 */
[----:B------:R-:W-:Y:S02]  /*1f6d0*/  F2FP.BF16.F32.PACK_AB R3, RZ, R3 ;  /* 0x00000003ff03723e */ /* 0x000fe400000010ff */
[----:B------:R-:W-:Y:S02]  /*1f6e0*/  F2FP.BF16.F32.PACK_AB R8, RZ, R8 ;  /* 0x00000008ff08723e */ /* 0x000fe400000010ff */
[----:B------:R-:W-:Y:S02]  /*1f6f0*/  F2FP.BF16.F32.PACK_AB R9, RZ, R9 ;  /* 0x00000009ff09723e */ /* 0x000fe400000010ff */
[----:B0-----:R-:W-:Y:S01]  /*1f700*/  PRMT R13, R3, 0x7610, R13 ;  /* 0x00007610030d7816 */ /* 0x001fe2000000000d */
[----:B------:R-:W-:Y:S01]  /*1f710*/  FMUL R3, R157, R2 ;  /* 0x000000029d037220 */ /* 0x000fe20000400000 */
[----:B------:R-:W-:-:S02]  /*1f720*/  PRMT R11, R8, 0x7610, R11 ;  /* 0x00007610080b7816 */ /* 0x000fc4000000000b */
[----:B------:R-:W-:Y:S01]  /*1f730*/  PRMT R12, R9, 0x7610, R12 ;  /* 0x00007610090c7816 */ /* 0x000fe2000000000c */
[----:B------:R0:W-:Y:S01]  /*1f740*/  @P0 STG.E.U16 desc[UR44][R4.64+0x1c2], R10 ;  /* 0x0001c20a04000986 */ /* 0x0001e2000c10152c */
[----:B------:R-:W-:Y:S01]  /*1f750*/  F2FP.BF16.F32.PACK_AB R3, RZ, R3 ;  /* 0x00000003ff03723e */ /* 0x000fe200000010ff */
[----:B------:R-:W-:Y:S02]  /*1f760*/  FMUL R8, R156, R2 ;  /* 0x000000029c087220 */ /* 0x000fe40000400000 */
[----:B------:R1:W-:Y:S01]  /*1f770*/  @P4 STG.E.U16 desc[UR44][R6.64+0x1c0], R11 ;  /* 0x0001c00b06004986 */ /* 0x0003e2000c10152c */
[----:B------:R-:W-:-:S03]  /*1f780*/  ISETP.GT.AND P0, PT, R0, 0xe9, P3 ;  /* 0x000000e90000780c */ /* 0x000fc60001f04270 */
[----:B------:R-:W-:Y:S01]  /*1f790*/  @P5 STG.E.U16 desc[UR44][R6.64+0x1c2], R12 ;  /* 0x0001c20c06005986 */ /* 0x000fe2000c10152c */
[----:B------:R-:W-:-:S03]  /*1f7a0*/  ISETP.GT.AND P4, PT, R0, 0xe9, P2 ;  /* 0x000000e90000780c */ /* 0x000fc60001784270 */
[----:B------:R2:W-:Y:S01]  /*1f7b0*/  @P1 STG.E.U16 desc[UR44][R4.64+0x1d0], R13 ;  /* 0x0001d00d04001986 */ /* 0x0005e2000c10152c */
[----:B------:R-:W-:Y:S02]  /*1f7c0*/  ISETP.GT.AND P1, PT, R0, 0xe8, P2 ;  /* 0x000000e80000780c */ /* 0x000fe40001724270 */
[----:B0-----:R-:W-:Y:S01]  /*1f7d0*/  PRMT R10, R3, 0x7610, R10 ;  /* 0x00007610030a7816 */ /* 0x001fe2000000000a */
[-C--:B------:R-:W-:Y:S01]  /*1f7e0*/  FMUL R3, R154, R2.reuse ;  /* 0x000000029a037220 */ /* 0x080fe20000400000 */
[----:B------:R-:W-:Y:S01]  /*1f7f0*/  ISETP.GT.AND P5, PT, R0, 0xf0, P3 ;  /* 0x000000f00000780c */ /* 0x000fe20001fa4270 */
[----:B------:R-:W-:Y:S01]  /*1f800*/  FMUL R9, R155, R2 ;  /* 0x000000029b097220 */ /* 0x000fe20000400000 */
[----:B------:R-:W-:Y:S02]  /*1f810*/  F2FP.BF16.F32.PACK_AB R8, RZ, R8 ;  /* 0x00000008ff08723e */ /* 0x000fe400000010ff */
[----:B------:R-:W-:Y:S02]  /*1f820*/  F2FP.BF16.F32.PACK_AB R3, RZ, R3 ;  /* 0x00000003ff03723e */ /* 0x000fe400000010ff */
[----:B-1----:R-:W-:-:S02]  /*1f830*/  PRMT R11, R8, 0x7610, R11 ;  /* 0x00007610080b7816 */ /* 0x002fc4000000000b */
[----:B------:R-:W-:Y:S02]  /*1f840*/  F2FP.BF16.F32.PACK_AB R9, RZ, R9 ;  /* 0x00000009ff09723e */ /* 0x000fe400000010ff */
[----:B--2---:R-:W-:Y:S01]  /*1f850*/  PRMT R13, R3, 0x7610, R13 ;  /* 0x00007610030d7816 */ /* 0x004fe2000000000d */
[----:B------:R-:W-:Y:S01]  /*1f860*/  @P0 STG.E.U16 desc[UR44][R4.64+0x1d2], R10 ;  /* 0x0001d20a04000986 */ /* 0x000fe2000c10152c */
[----:B------:R-:W-:-:S03]  /*1f870*/  FMUL R3, R23, R2 ;  /* 0x0000000217037220 */ /* 0x000fc60000400000 */
[----:B------:R-:W-:Y:S04]  /*1f880*/  @P1 STG.E.U16 desc[UR44][R6.64+0x1d0], R11 ;  /* 0x0001d00b06001986 */ /* 0x000fe8000c10152c */
[----:B------:R0:W-:Y:S01]  /*1f890*/  @P4 STG.E.U16 desc[UR44][R6.64+0x1d2], R9 ;  /* 0x0001d20906004986 */ /* 0x0001e2000c10152c */
[----:B------:R-:W-:-:S03]  /*1f8a0*/  ISETP.GT.AND P4, PT, R0, 0xf0, P2 ;  /* 0x000000f00000780c */ /* 0x000fc60001784270 */
[----:B------:R-:W-:Y:S01]  /*1f8b0*/  @P5 STG.E.U16 desc[UR44][R4.64+0x1e0], R13 ;  /* 0x0001e00d04005986 */ /* 0x000fe2000c10152c */
[----:B------:R-:W-:Y:S01]  /*1f8c0*/  ISETP.GT.AND P5, PT, R0, 0xf1, P3 ;  /* 0x000000f10000780c */ /* 0x000fe20001fa4270 */
[----:B------:R-:W-:Y:S01]  /*1f8d0*/  FMUL R8, R22, R2 ;  /* 0x0000000216087220 */ /* 0x000fe20000400000 */
[----:B------:R-:W-:-:S04]  /*1f8e0*/  F2FP.BF16.F32.PACK_AB R3, RZ, R3 ;  /* 0x00000003ff03723e */ /* 0x000fc800000010ff */
[----:B------:R-:W-:Y:S02]  /*1f8f0*/  PRMT R14, R3, 0x7610, R14 ;  /* 0x00007610030e7816 */ /* 0x000fe4000000000e */
[----:B------:R-:W-:Y:S01]  /*1f900*/  F2FP.BF16.F32.PACK_AB R12, RZ, R8 ;  /* 0x00000008ff0c723e */ /* 0x000fe200000010ff */
[----:B0-----:R-:W-:-:S04]  /*1f910*/  FMUL R9, R19, R2 ;  /* 0x0000000213097220 */ /* 0x001fc80000400000 */
[----:B------:R-:W-:Y:S01]  /*1f920*/  @P5 STG.E.U16 desc[UR44][R4.64+0x1e2], R14 ;  /* 0x0001e20e04005986 */ /* 0x000fe2000c10152c */
[----:B------:R-:W-:-:S03]  /*1f930*/  ISETP.GT.AND P5, PT, R0, 0xf8, P3 ;  /* 0x000000f80000780c */ /* 0x000fc60001fa4270 */
[----:B------:R0:W-:Y:S01]  /*1f940*/  @P4 STG.E.U16 desc[UR44][R6.64+0x1e0], R12 ;  /* 0x0001e00c06004986 */ /* 0x0001e2000c10152c */
[C---:B------:R-:W-:Y:S01]  /*1f950*/  ISETP.GT.AND P4, PT, R0.reuse, 0xf1, P2 ;  /* 0x000000f10000780c */ /* 0x040fe20001784270 */
[-C--:B------:R-:W-:Y:S01]  /*1f960*/  FMUL R11, R21, R2.reuse ;  /* 0x00000002150b7220 */ /* 0x080fe20000400000 */
[----:B------:R-:W-:Y:S01]  /*1f970*/  ISETP.GT.AND P3, PT, R0, 0xf9, P3 ;  /* 0x000000f90000780c */ /* 0x000fe20001f64270 */
[-C--:B------:R-:W-:Y:S01]  /*1f980*/  FMUL R10, R20, R2.reuse ;  /* 0x00000002140a7220 */ /* 0x080fe20000400000 */
[----:B------:R-:W-:Y:S01]  /*1f990*/  USHF.L.U32 UR12, UR8, 0x8, URZ ;  /* 0x00000008080c7899 */ /* 0x000fe2000800063f */
[----:B------:R-:W-:Y:S01]  /*1f9a0*/  FMUL R8, R18, R2 ;  /* 0x0000000212087220 */ /* 0x000fe20000400000 */
[----:B------:R-:W-:Y:S01]  /*1f9b0*/  F2FP.BF16.F32.PACK_AB R9, RZ, R9 ;  /* 0x00000009ff09723e */ /* 0x000fe200000010ff */
[----:B------:R-:W-:Y:S01]  /*1f9c0*/  USHF.L.U64.HI UR11, UR8, 0x8, UR9 ;  /* 0x00000008080b7899 */ /* 0x000fe20008010209 */
[----:B------:R-:W-:Y:S02]  /*1f9d0*/  F2FP.BF16.F32.PACK_AB R11, RZ, R11 ;  /* 0x0000000bff0b723e */ /* 0x000fe400000010ff */
[----:B------:R-:W-:-:S02]  /*1f9e0*/  F2FP.BF16.F32.PACK_AB R10, RZ, R10 ;  /* 0x0000000aff0a723e */ /* 0x000fc400000010ff */
[----:B0-----:R-:W-:Y:S01]  /*1f9f0*/  PRMT R12, R9, 0x7610, R12 ;  /* 0x00007610090c7816 */ /* 0x001fe2000000000c */
[----:B------:R-:W-:Y:S01]  /*1fa00*/  IMAD.U32 R9, RZ, RZ, UR12 ;  /* 0x0000000cff097e24 */ /* 0x000fe2000f8e00ff */
[----:B------:R-:W-:Y:S01]  /*1fa10*/  F2FP.BF16.F32.PACK_AB R8, RZ, R8 ;  /* 0x00000008ff08723e */ /* 0x000fe200000010ff */
[----:B------:R0:W-:Y:S01]  /*1fa20*/  @P4 STG.E.U16 desc[UR44][R6.64+0x1e2], R11 ;  /* 0x0001e20b06004986 */ /* 0x0001e2000c10152c */
[----:B------:R-:W-:Y:S02]  /*1fa30*/  ISETP.GT.AND P1, PT, R153, 0x80, PT ;  /* 0x000000809900780c */ /* 0x000fe40003f24270 */
[----:B------:R-:W-:Y:S01]  /*1fa40*/  PRMT R13, R8, 0x7610, R13 ;  /* 0x00007610080d7816 */ /* 0x000fe2000000000d */
[----:B------:R-:W-:Y:S04]  /*1fa50*/  @P5 STG.E.U16 desc[UR44][R4.64+0x1f0], R10 ;  /* 0x0001f00a04005986 */ /* 0x000fe8000c10152c */
[----:B------:R1:W-:Y:S01]  /*1fa60*/  @P3 STG.E.U16 desc[UR44][R4.64+0x1f2], R12 ;  /* 0x0001f20c04003986 */ /* 0x0003e2000c10152c */
[----:B------:R-:W-:Y:S01]  /*1fa70*/  IADD3 R8, P3, P5, R4, UR5, R9 ;  /* 0x0000000504087c10 */ /* 0x000fe2000fd7e009 */
[----:B0-----:R-:W-:Y:S01]  /*1fa80*/  IMAD.U32 R11, RZ, RZ, UR11 ;  /* 0x0000000bff0b7e24 */ /* 0x001fe2000f8e00ff */
[----:B------:R-:W-:-:S02]  /*1fa90*/  ISETP.GT.AND P4, PT, R0, 0xf8, P2 ;  /* 0x000000f80000780c */ /* 0x000fc40001784270 */
[C---:B------:R-:W-:Y:S02]  /*1faa0*/  ISETP.GT.AND P2, PT, R0.reuse, 0xf9, P2 ;  /* 0x000000f90000780c */ /* 0x040fe40001744270 */
[----:B------:R-:W-:Y:S02]  /*1fab0*/  IADD3.X R9, R5, UR4, R11, P3, P5 ;  /* 0x0000000405097c10 */ /* 0x000fe40009fea40b */
[----:B------:R-:W-:Y:S01]  /*1fac0*/  ISETP.GT.AND P3, PT, R0, 0x1, P1 ;  /* 0x000000010000780c */ /* 0x000fe20000f64270 */
[-C--:B------:R-:W-:Y:S01]  /*1fad0*/  FMUL R3, R15, R2.reuse ;  /* 0x000000020f037220 */ /* 0x080fe20000400000 */
[----:B------:R-:W-:Y:S01]  /*1fae0*/  FMUL R25, R25, R2 ;  /* 0x0000000219197220 */ /* 0x000fe20000400000 */
[----:B-1----:R-:W-:-:S03]  /*1faf0*/  IADD3 R4, P5, R4, UR12, RZ ;  /* 0x0000000c04047c10 */ /* 0x002fc6000ffbe0ff */
[----:B------:R-:W-:Y:S02]  /*1fb00*/  F2FP.BF16.F32.PACK_AB R3, RZ, R3 ;  /* 0x00000003ff03723e */ /* 0x000fe400000010ff */
[----:B------:R-:W-:Y:S02]  /*1fb10*/  F2FP.BF16.F32.PACK_AB R25, RZ, R25 ;  /* 0x00000019ff19723e */ /* 0x000fe400000010ff */
[----:B------:R-:W-:Y:S01]  /*1fb20*/  IADD3.X R5, R5, UR11, RZ, P5, !PT ;  /* 0x0000000b05057c10 */ /* 0x000fe2000affe4ff */
[----:B------:R-:W-:Y:S01]  /*1fb30*/  @P4 STG.E.U16 desc[UR44][R6.64+0x1f0], R13 ;  /* 0x0001f00d06004986 */ /* 0x000fe2000c10152c */
[----:B------:R-:W-:-:S03]  /*1fb40*/  ISETP.GT.AND P0, PT, R153, 0x88, PT ;  /* 0x000000889900780c */ /* 0x000fc60003f04270 */
[----:B------:R0:W-:Y:S01]  /*1fb50*/  @P2 STG.E.U16 desc[UR44][R6.64+0x1f2], R3 ;  /* 0x0001f20306002986 */ /* 0x0001e2000c10152c */
[----:B------:R-:W-:-:S03]  /*1fb60*/  ISETP.GT.AND P4, PT, R0, RZ, P1 ;  /* 0x000000ff0000720c */ /* 0x000fc60000f84270 */
[----:B------:R-:W-:Y:S01]  /*1fb70*/  @P3 STG.E.U16 desc[UR44][R4.64+0x2], R25 ;  /* 0x0000021904003986 */ /* 0x000fe2000c10152c */
[----:B------:R-:W-:Y:S02]  /*1fb80*/  IADD3 R10, P3, R4, UR5, RZ ;  /* 0x00000005040a7c10 */ /* 0x000fe4000ff7e0ff */
[----:B------:R-:W-:Y:S01]  /*1fb90*/  ISETP.GT.AND P2, PT, R0, RZ, P0 ;  /* 0x000000ff0000720c */ /* 0x000fe20000744270 */
[-C--:B------:R-:W-:Y:S01]  /*1fba0*/  FMUL R24, R24, R2.reuse ;  /* 0x0000000218187220 */ /* 0x080fe20000400000 */
[-C--:B------:R-:W-:Y:S01]  /*1fbb0*/  FMUL R26, R26, R2.reuse ;  /* 0x000000021a1a7220 */ /* 0x080fe20000400000 */
[C---:B------:R-:W-:Y:S02]  /*1fbc0*/  ISETP.GT.AND P5, PT, R0.reuse, 0x1, P0 ;  /* 0x000000010000780c */ /* 0x040fe400007a4270 */
[----:B------:R-:W-:Y:S02]  /*1fbd0*/  IADD3.X R11, R5, UR4, RZ, P3, !PT ;  /* 0x00000004050b7c10 */ /* 0x000fe40009ffe4ff */
[----:B------:R-:W-:Y:S01]  /*1fbe0*/  ISETP.GT.AND P3, PT, R0, 0x9, P1 ;  /* 0x000000090000780c */ /* 0x000fe20000f64270 */
[-C--:B------:R-:W-:Y:S01]  /*1fbf0*/  FMUL R27, R27, R2.reuse ;  /* 0x000000021b1b7220 */ /* 0x080fe20000400000 */
[----:B------:R-:W-:Y:S01]  /*1fc00*/  FMUL R29, R29, R2 ;  /* 0x000000021d1d7220 */ /* 0x000fe20000400000 */
[----:B------:R-:W-:-:S02]  /*1fc10*/  F2FP.BF16.F32.PACK_AB R24, RZ, R24 ;  /* 0x00000018ff18723e */ /* 0x000fc400000010ff */
[----:B------:R-:W-:Y:S02]  /*1fc20*/  F2FP.BF16.F32.PACK_AB R26, RZ, R26 ;  /* 0x0000001aff1a723e */ /* 0x000fe400000010ff */
[----:B------:R-:W-:Y:S01]  /*1fc30*/  F2FP.BF16.F32.PACK_AB R27, RZ, R27 ;  /* 0x0000001bff1b723e */ /* 0x000fe200000010ff */
[----:B------:R-:W-:Y:S01]  /*1fc40*/  @P4 STG.E.U16 desc[UR44][R4.64], R24 ;  /* 0x0000001804004986 */ /* 0x000fe2000c10152c */
[----:B------:R-:W-:Y:S02]  /*1fc50*/  F2FP.BF16.F32.PACK_AB R29, RZ, R29 ;  /* 0x0000001dff1d723e */ /* 0x000fe400000010ff */
[C---:B------:R-:W-:Y:S01]  /*1fc60*/  ISETP.GT.AND P4, PT, R0.reuse, 0x8, P1 ;  /* 0x000000080000780c */ /* 0x040fe20000f84270 */
[----:B------:R-:W-:Y:S01]  /*1fc70*/  @P2 STG.E.U16 desc[UR44][R10.64], R26 ;  /* 0x0000001a0a002986 */ /* 0x000fe2000c10152c */
[----:B------:R-:W-:Y:S01]  /*1fc80*/  ISETP.GT.AND P2, PT, R0, 0x8, P0 ;  /* 0x000000080000780c */ /* 0x000fe20000744270 */
[-C--:B------:R-:W-:Y:S01]  /*1fc90*/  FMUL R28, R28, R2.reuse ;  /* 0x000000021c1c7220 */ /* 0x080fe20000400000 */
[----:B------:R-:W-:Y:S01]  /*1fca0*/  FMUL R30, R30, R2 ;  /* 0x000000021e1e7220 */ /* 0x000fe20000400000 */
[----:B------:R-:W-:Y:S01]  /*1fcb0*/  @P5 STG.E.U16 desc[UR44][R10.64+0x2], R27 ;  /* 0x0000021b0a005986 */ /* 0x000fe2000c10152c */
[----:B------:R-:W-:-:S03]  /*1fcc0*/  ISETP.GT.AND P5, PT, R0, 0x9, P0 ;  /* 0x000000090000780c */ /* 0x000fc600007a4270 */
[----:B------:R-:W-:Y:S01]  /*1fcd0*/  @P3 STG.E.U16 desc[UR44][R4.64+0x12], R29 ;  /* 0x0000121d04003986 */ /* 0x000fe2000c10152c */
[----:B0-----:R-:W-:Y:S02]  /*1fce0*/  IADD3 R6, P3, R4, UR5, RZ ;  /* 0x0000000504067c10 */ /* 0x001fe4000ff7e0ff */
[----:B------:R-:W-:Y:S01]  /*1fcf0*/  F2FP.BF16.F32.PACK_AB R28, RZ, R28 ;  /* 0x0000001cff1c723e */ /* 0x000fe200000010ff */
[----:B------:R-:W-:Y:S01]  /*1fd00*/  FMUL R31, R31, R2 ;  /* 0x000000021f1f7220 */ /* 0x000fe20000400000 */
[----:B------:R-:W-:Y:S02]  /*1fd10*/  F2FP.BF16.F32.PACK_AB R30, RZ, R30 ;  /* 0x0000001eff1e723e */ /* 0x000fe400000010ff */
[----:B------:R-:W-:Y:S01]  /*1fd20*/  IADD3.X R7, R5, UR4, RZ, P3, !PT ;  /* 0x0000000405077c10 */ /* 0x000fe20009ffe4ff */
[----:B------:R-:W-:Y:S01]  /*1fd30*/  @P4 STG.E.U16 desc[UR44][R4.64+0x10], R28 ;  /* 0x0000101c04004986 */ /* 0x000fe2000c10152c */
[----:B------:R-:W-:-:S03]  /*1fd40*/  F2FP.BF16.F32.PACK_AB R31, RZ, R31 ;  /* 0x0000001fff1f723e */ /* 0x000fc600000010ff */
[----:B------:R0:W-:Y:S01]  /*1fd50*/  @P2 STG.E.U16 desc[UR44][R6.64+0x10], R30 ;  /* 0x0000101e06002986 */ /* 0x0001e2000c10152c */
[C---:B------:R-:W-:Y:S02]  /*1fd60*/  ISETP.GT.AND P2, PT, R0.reuse, 0x10, P0 ;  /* 0x000000100000780c */ /* 0x040fe40000744270 */
[C---:B------:R-:W-:Y:S01]  /*1fd70*/  ISETP.GT.AND P4, PT, R0.reuse, 0x10, P1 ;  /* 0x000000100000780c */ /* 0x040fe20000f84270 */
[----:B------:R-:W-:Y:S01]  /*1fd80*/  @P5 STG.E.U16 desc[UR44][R8.64+0x12], R31 ;  /* 0x0000121f08005986 */ /* 0x000fe2000c10152c */
[----:B------:R-:W-:Y:S01]  /*1fd90*/  ISETP.GT.AND P3, PT, R0, 0x11, P1 ;  /* 0x000000110000780c */ /* 0x000fe20000f64270 */
[-C--:B------:R-:W-:Y:S01]  /*1fda0*/  FMUL R32, R32, R2.reuse ;  /* 0x0000000220207220 */ /* 0x080fe20000400000 */
[----:B------:R-:W-:Y:S01]  /*1fdb0*/  ISETP.GT.AND P5, PT, R0, 0x11, P0 ;  /* 0x000000110000780c */ /* 0x000fe200007a4270 */
[-C--:B------:R-:W-:Y:S01]  /*1fdc0*/  FMUL R33, R33, R2.reuse ;  /* 0x0000000221217220 */ /* 0x080fe20000400000 */
[----:B------:R-:W-:Y:S02]  /*1fdd0*/  FMUL R34, R34, R2 ;  /* 0x0000000222227220 */ /* 0x000fe40000400000 */
[----:B------:R-:W-:-:S02]  /*1fde0*/  F2FP.BF16.F32.PACK_AB R32, RZ, R32 ;  /* 0x00000020ff20723e */ /* 0x000fc400000010ff */
[----:B------:R-:W-:Y:S01]  /*1fdf0*/  F2FP.BF16.F32.PACK_AB R33, RZ, R33 ;  /* 0x00000021ff21723e */ /* 0x000fe200000010ff */
[----:B0-----:R-:W-:Y:S01]  /*1fe00*/  @P2 IMAD.MOV.U32 R7, RZ, RZ, R9 ;  /* 0x000000ffff072224 */ /* 0x001fe200078e0009 */
[----:B------:R-:W-:Y:S01]  /*1fe10*/  F2FP.BF16.F32.PACK_AB R34, RZ, R34 ;  /* 0x00000022ff22723e */ /* 0x000fe200000010ff */
[----:B------:R-:W-:Y:S01]  /*1fe20*/  FMUL R35, R35, R2 ;  /* 0x0000000223237220 */ /* 0x000fe20000400000 */
[----:B------:R-:W-:Y:S01]  /*1fe30*/  @P2 MOV R6, R8 ;  /* 0x0000000800062202 */ /* 0x000fe20000000f00 */
[----:B------:R-:W-:Y:S04]  /*1fe40*/  @P4 STG.E.U16 desc[UR44][R4.64+0x20], R32 ;  /* 0x0000202004004986 */ /* 0x000fe8000c10152c */
[----:B------:R-:W-:Y:S01]  /*1fe50*/  @P3 STG.E.U16 desc[UR44][R4.64+0x22], R33 ;  /* 0x0000222104003986 */ /* 0x000fe2000c10152c */
[----:B------:R-:W-:-:S03]  /*1fe60*/  F2FP.BF16.F32.PACK_AB R35, RZ, R35 ;  /* 0x00000023ff23723e */ /* 0x000fc600000010ff */
[----:B------:R0:W-:Y:S01]  /*1fe70*/  @P2 STG.E.U16 desc[UR44][R6.64+0x20], R34 ;  /* 0x0000202206002986 */ /* 0x0001e2000c10152c */
[C---:B------:R-:W-:Y:S02]  /*1fe80*/  ISETP.GT.AND P2, PT, R0.reuse, 0x18, P0 ;  /* 0x000000180000780c */ /* 0x040fe40000744270 */
[C---:B------:R-:W-:Y:S02]  /*1fe90*/  ISETP.GT.AND P4, PT, R0.reuse, 0x18, P1 ;  /* 0x000000180000780c */ /* 0x040fe40000f84270 */
[----:B------:R-:W-:Y:S01]  /*1fea0*/  ISETP.GT.AND P3, PT, R0, 0x19, P1 ;  /* 0x000000190000780c */ /* 0x000fe20000f64270 */
[----:B0-----:R-:W-:Y:S01]  /*1feb0*/  @P5 IMAD.MOV.U32 R6, RZ, RZ, R8 ;  /* 0x000000ffff065224 */ /* 0x001fe200078e0008 */
[----:B------:R-:W-:Y:S01]  /*1fec0*/  @P5 MOV R7, R9 ;  /* 0x0000000900075202 */ /* 0x000fe20000000f00 */
[-C--:B------:R-:W-:Y:S01]  /*1fed0*/  FMUL R36, R36, R2.reuse ;  /* 0x0000000224247220 */ /* 0x080fe20000400000 */
[----:B------:R-:W-:-:S03]  /*1fee0*/  FMUL R37, R37, R2 ;  /* 0x0000000225257220 */ /* 0x000fc60000400000 */
[----:B------:R0:W-:Y:S01]  /*1fef0*/  @P5 STG.E.U16 desc[UR44][R6.64+0x22], R35 ;  /* 0x0000222306005986 */ /* 0x0001e2000c10152c */
[----:B------:R-:W-:Y:S01]  /*1ff00*/  ISETP.GT.AND P5, PT, R0, 0x19, P0 ;  /* 0x000000190000780c */ /* 0x000fe200007a4270 */
[----:B------:R-:W-:Y:S01]  /*1ff10*/  FMUL R38, R38, R2 ;  /* 0x0000000226267220 */ /* 0x000fe20000400000 */
[----:B------:R-:W-:Y:S02]  /*1ff20*/  F2FP.BF16.F32.PACK_AB R36, RZ, R36 ;  /* 0x00000024ff24723e */ /* 0x000fe400000010ff */
[----:B------:R-:W-:Y:S01]  /*1ff30*/  F2FP.BF16.F32.PACK_AB R37, RZ, R37 ;  /* 0x00000025ff25723e */ /* 0x000fe200000010ff */
[----:B------:R-:W-:Y:S01]  /*1ff40*/  FMUL R39, R39, R2 ;  /* 0x0000000227277220 */ /* 0x000fe20000400000 */
[----:B------:R-:W-:Y:S01]  /*1ff50*/  F2FP.BF16.F32.PACK_AB R38, RZ, R38 ;  /* 0x00000026ff26723e */ /* 0x000fe200000010ff */
[----:B------:R-:W-:Y:S01]  /*1ff60*/  @P4 STG.E.U16 desc[UR44][R4.64+0x30], R36 ;  /* 0x0000302404004986 */ /* 0x000fe2000c10152c */
[----:B0-----:R-:W-:Y:S02]  /*1ff70*/  @P2 IMAD.MOV.U32 R6, RZ, RZ, R8 ;  /* 0x000000ffff062224 */ /* 0x001fe400078e0008 */
[----:B------:R-:W-:Y:S01]  /*1ff80*/  @P2 IMAD.MOV.U32 R7, RZ, RZ, R9 ;  /* 0x000000ffff072224 */ /* 0x000fe200078e0009 */
[----:B------:R-:W-:Y:S01]  /*1ff90*/  @P3 STG.E.U16 desc[UR44][R4.64+0x32], R37 ;  /* 0x0000322504003986 */ /* 0x000fe2000c10152c */
[----:B------:R-:W-:-:S03]  /*1ffa0*/  F2FP.BF16.F32.PACK_AB R39, RZ, R39 ;  /* 0x00000027ff27723e */ /* 0x000fc600000010ff */
[----:B------:R0:W-:Y:S01]  /*1ffb0*/  @P2 STG.E.U16 desc[UR44][R6.64+0x30], R38 ;  /* 0x0000302606002986 */ /* 0x0001e2000c10152c */
[C---:B------:R-:W-:Y:S02]  /*1ffc0*/  ISETP.GT.AND P2, PT, R0.reuse, 0x20, P0 ;  /* 0x000000200000780c */ /* 0x040fe40000744270 */
[C---:B------:R-:W-:Y:S02]  /*1ffd0*/  ISETP.GT.AND P4, PT, R0.reuse, 0x20, P1 ;  /* 0x000000200000780c */ /* 0x040fe40000f84270 */
[----:B------:R-:W-:Y:S02]  /*1ffe0*/  ISETP.GT.AND P3, PT, R0, 0x21, P1 ;  /* 0x000000210000780c */ /* 0x000fe40000f64270 */
[----:B0-----:R-:W-:Y:S01]  /*1fff0*/  @P5 MOV R6, R8 ;  /* 0x0000000800065202 */ /* 0x001fe20000000f00 */
[----:B------:R-:W-:Y:S02]  /*20000*/  @P5 IMAD.MOV.U32 R7, RZ, RZ, R9 ;  /* 0x000000ffff075224 */ /* 0x000fe400078e0009 */
[-C--:B------:R-:W-:Y:S01]  /*20010*/  FMUL R40, R40, R2.reuse ;  /* 0x0000000228287220 */ /* 0x080fe20000400000 */
[----:B------:R-:W-:-:S02]  /*20020*/  FMUL R41, R41, R2 ;  /* 0x0000000229297220 */ /* 0x000fc40000400000 */
        /* <DEDUP_REMOVED lines=8> */
[----:B0-----:R-:W-:Y:S01]  /*200b0*/  @P2 IMAD.MOV.U32 R6, RZ, RZ, R8 ;  /* 0x000000ffff062224 */ /* 0x001fe200078e0008 */
[----:B------:R-:W-:-:S02]  /*200c0*/  @P2 MOV R7, R9 ;  /* 0x0000000900072202 */ /* 0x000fc40000000f00 */
[----:B------:R-:W-:Y:S01]  /*200d0*/  @P3 STG.E.U16 desc[UR44][R4.64+0x42], R41 ;  /* 0x0000422904003986 */ /* 0x000fe2000c10152c */
[----:B------:R-:W-:-:S03]  /*200e0*/  F2FP.BF16.F32.PACK_AB R43, RZ, R43 ;  /* 0x0000002bff2b723e */ /* 0x000fc600000010ff */
[----:B------:R0:W-:Y:S01]  /*200f0*/  @P2 STG.E.U16 desc[UR44][R6.64+0x40], R42 ;  /* 0x0000402a06002986 */ /* 0x0001e2000c10152c */
[C---:B------:R-:W-:Y:S02]  /*20100*/  ISETP.GT.AND P2, PT, R0.reuse, 0x28, P0 ;  /* 0x000000280000780c */ /* 0x040fe40000744270 */
[C---:B------:R-:W-:Y:S02]  /*20110*/  ISETP.GT.AND P4, PT, R0.reuse, 0x28, P1 ;  /* 0x000000280000780c */ /* 0x040fe40000f84270 */
[----:B------:R-:W-:Y:S01]  /*20120*/  ISETP.GT.AND P3, PT, R0, 0x29, P1 ;  /* 0x000000290000780c */ /* 0x000fe20000f64270 */
[----:B0-----:R-:W-:Y:S02]  /*20130*/  @P5 IMAD.MOV.U32 R6, RZ, RZ, R8 ;  /* 0x000000ffff065224 */ /* 0x001fe400078e0008 */
        /* <DEDUP_REMOVED lines=11> */
[----:B0-----:R-:W-:Y:S01]  /*201f0*/  @P2 MOV R6, R8 ;  /* 0x0000000800062202 */ /* 0x001fe20000000f00 */
[----:B------:R-:W-:-:S02]  /*20200*/  @P2 IMAD.MOV.U32 R7, RZ, RZ, R9 ;  /* 0x000000ffff072224 */ /* 0x000fc400078e0009 */
        /* <DEDUP_REMOVED lines=445> */
[----:B------:R-:W-:Y:S01]  /*21de0*/  ISETP.GT.AND P3, PT, R0, 0xe1, P1 ;  /* 0x000000e10000780c */ /* 0x000fe20000f64270 */
[----:B------:R-:W-:Y:S01]  /*21df0*/  FMUL R136, R136, R2 ;  /* 0x0000000288887220 */ /* 0x000fe20000400000 */
[----:B0-----:R-:W-:Y:S01]  /*21e00*/  @P5 MOV R6, R8 ;  /* 0x0000000800065202 */ /* 0x001fe20000000f00 */
[----:B------:R-:W-:Y:S02]  /*21e10*/  @P5 IMAD.MOV.U32 R7, RZ, RZ, R9 ;  /* 0x000000ffff075224 */ /* 0x000fe400078e0009 */
[-C--:B------:R-:W-:Y:S01]  /*21e20*/  FMUL R137, R137, R2.reuse ;  /* 0x0000000289897220 */ /* 0x080fe20000400000 */
[----:B------:R-:W-:-:S02]  /*21e30*/  FMUL R138, R138, R2 ;  /* 0x000000028a8a7220 */ /* 0x000fc40000400000 */
[----:B------:R0:W-:Y:S01]  /*21e40*/  @P5 STG.E.U16 desc[UR44][R6.64+0x1b2], R135 ;  /* 0x0001b28706005986 */ /* 0x0001e2000c10152c */
[----:B------:R-:W-:Y:S02]  /*21e50*/  ISETP.GT.AND P5, PT, R0, 0xe1, P0 ;  /* 0x000000e10000780c */ /* 0x000fe400007a4270 */
        /* <DEDUP_REMOVED lines=8> */
[----:B------:R-:W-:Y:S01]  /*21ee0*/  ISETP.GT.AND P4, PT, R0, 0xe8, P1 ;  /* 0x000000e80000780c */ /* 0x000fe20000f84270 */
[-C--:B------:R-:W-:Y:S01]  /*21ef0*/  FMUL R140, R140, R2.reuse ;  /* 0x000000028c8c7220 */ /* 0x080fe20000400000 */
[----:B------:R-:W-:Y:S01]  /*21f00*/  F2FP.BF16.F32.PACK_AB R139, RZ, R139 ;  /* 0x0000008bff8b723e */ /* 0x000fe200000010ff */
[----:B------:R0:W-:Y:S01]  /*21f10*/  @P2 STG.E.U16 desc[UR44][R6.64+0x1c0], R138 ;  /* 0x0001c08a06002986 */ /* 0x0001e2000c10152c */
[C---:B------:R-:W-:Y:S02]  /*21f20*/  ISETP.GT.AND P2, PT, R0.reuse, 0xe8, P0 ;  /* 0x000000e80000780c */ /* 0x040fe40000744270 */
[----:B------:R-:W-:Y:S01]  /*21f30*/  ISETP.GT.AND P3, PT, R0, 0xe9, P1 ;  /* 0x000000e90000780c */ /* 0x000fe20000f64270 */
[----:B------:R-:W-:Y:S01]  /*21f40*/  FMUL R141, R141, R2 ;  /* 0x000000028d8d7220 */ /* 0x000fe20000400000 */
[----:B------:R-:W-:Y:S01]  /*21f50*/  F2FP.BF16.F32.PACK_AB R140, RZ, R140 ;  /* 0x0000008cff8c723e */ /* 0x000fe200000010ff */
[----:B0-----:R-:W-:-:S02]  /*21f60*/  @P5 IMAD.MOV.U32 R6, RZ, RZ, R8 ;  /* 0x000000ffff065224 */ /* 0x001fc400078e0008 */
[----:B------:R-:W-:Y:S02]  /*21f70*/  @P5 IMAD.MOV.U32 R7, RZ, RZ, R9 ;  /* 0x000000ffff075224 */ /* 0x000fe400078e0009 */
[----:B------:R-:W-:-:S03]  /*21f80*/  FMUL R142, R142, R2 ;  /* 0x000000028e8e7220 */ /* 0x000fc60000400000 */
[----:B------:R0:W-:Y:S01]  /*21f90*/  @P5 STG.E.U16 desc[UR44][R6.64+0x1c2], R139 ;  /* 0x0001c28b06005986 */ /* 0x0001e2000c10152c */
[C---:B------:R-:W-:Y:S02]  /*21fa0*/  ISETP.GT.AND P5, PT, R0.reuse, 0xe9, P0 ;  /* 0x000000e90000780c */ /* 0x040fe400007a4270 */
[----:B------:R-:W-:Y:S01]  /*21fb0*/  F2FP.BF16.F32.PACK_AB R141, RZ, R141 ;  /* 0x0000008dff8d723e */ /* 0x000fe200000010ff */
[----:B------:R-:W-:Y:S01]  /*21fc0*/  @P4 STG.E.U16 desc[UR44][R4.64+0x1d0], R140 ;  /* 0x0001d08c04004986 */ /* 0x000fe2000c10152c */
[----:B------:R-:W-:Y:S01]  /*21fd0*/  ISETP.GT.AND P4, PT, R0, 0xf0, P1 ;  /* 0x000000f00000780c */ /* 0x000fe20000f84270 */
[----:B------:R-:W-:Y:S01]  /*21fe0*/  FMUL R143, R143, R2 ;  /* 0x000000028f8f7220 */ /* 0x000fe20000400000 */
[----:B------:R-:W-:Y:S01]  /*21ff0*/  F2FP.BF16.F32.PACK_AB R142, RZ, R142 ;  /* 0x0000008eff8e723e */ /* 0x000fe200000010ff */
[----:B------:R-:W-:Y:S01]  /*22000*/  FMUL R144, R144, R2 ;  /* 0x0000000290907220 */ /* 0x000fe20000400000 */
[----:B------:R-:W-:Y:S01]  /*22010*/  @P3 STG.E.U16 desc[UR44][R4.64+0x1d2], R141 ;  /* 0x0001d28d04003986 */ /* 0x000fe2000c10152c */
[----:B0-----:R-:W-:Y:S01]  /*22020*/  @P2 MOV R6, R8 ;  /* 0x0000000800062202 */ /* 0x001fe20000000f00 */
[----:B------:R-:W-:Y:S01]  /*22030*/  @P2 IMAD.MOV.U32 R7, RZ, RZ, R9 ;  /* 0x000000ffff072224 */ /* 0x000fe200078e0009 */
[----:B------:R-:W-:Y:S01]  /*22040*/  ISETP.GT.AND P3, PT, R0, 0xf1, P1 ;  /* 0x000000f10000780c */ /* 0x000fe20000f64270 */
[----:B------:R-:W-:Y:S01]  /*22050*/  FMUL R145, R145, R2 ;  /* 0x0000000291917220 */ /* 0x000fe20000400000 */
[----:B------:R-:W-:-:S02]  /*22060*/  F2FP.BF16.F32.PACK_AB R143, RZ, R143 ;  /* 0x0000008fff8f723e */ /* 0x000fc400000010ff */
[----:B------:R0:W-:Y:S01]  /*22070*/  @P2 STG.E.U16 desc[UR44][R6.64+0x1d0], R142 ;  /* 0x0001d08e06002986 */ /* 0x0001e2000c10152c */
[----:B------:R-:W-:Y:S02]  /*22080*/  F2FP.BF16.F32.PACK_AB R144, RZ, R144 ;  /* 0x00000090ff90723e */ /* 0x000fe400000010ff */
[----:B------:R-:W-:Y:S02]  /*22090*/  ISETP.GT.AND P2, PT, R0, 0xf0, P0 ;  /* 0x000000f00000780c */ /* 0x000fe40000744270 */
[----:B------:R-:W-:Y:S01]  /*220a0*/  F2FP.BF16.F32.PACK_AB R145, RZ, R145 ;  /* 0x00000091ff91723e */ /* 0x000fe200000010ff */
[----:B0-----:R-:W-:Y:S01]  /*220b0*/  @P5 IMAD.MOV.U32 R6, RZ, RZ, R8 ;  /* 0x000000ffff065224 */ /* 0x001fe200078e0008 */
[----:B------:R-:W-:Y:S01]  /*220c0*/  @P5 MOV R7, R9 ;  /* 0x0000000900075202 */ /* 0x000fe20000000f00 */
[----:B------:R-:W-:-:S04]  /*220d0*/  FMUL R146, R146, R2 ;  /* 0x0000000292927220 */ /* 0x000fc80000400000 */
[----:B------:R0:W-:Y:S04]  /*220e0*/  @P5 STG.E.U16 desc[UR44][R6.64+0x1d2], R143 ;  /* 0x0001d28f06005986 */ /* 0x0001e8000c10152c */
[----:B------:R-:W-:Y:S01]  /*220f0*/  @P4 STG.E.U16 desc[UR44][R4.64+0x1e0], R144 ;  /* 0x0001e09004004986 */ /* 0x000fe2000c10152c */
[----:B------:R-:W-:-:S03]  /*22100*/  ISETP.GT.AND P4, PT, R0, 0xf1, P0 ;  /* 0x000000f10000780c */ /* 0x000fc60000784270 */
[----:B------:R-:W-:Y:S01]  /*22110*/  @P3 STG.E.U16 desc[UR44][R4.64+0x1e2], R145 ;  /* 0x0001e29104003986 */ /* 0x000fe2000c10152c */
[C---:B------:R-:W-:Y:S02]  /*22120*/  ISETP.GT.AND P3, PT, R0.reuse, 0xf8, P1 ;  /* 0x000000f80000780c */ /* 0x040fe40000f64270 */
[C---:B------:R-:W-:Y:S01]  /*22130*/  ISETP.GT.AND P1, PT, R0.reuse, 0xf9, P1 ;  /* 0x000000f90000780c */ /* 0x040fe20000f24270 */
[----:B0-----:R-:W-:Y:S01]  /*22140*/  @P2 IMAD.MOV.U32 R6, RZ, RZ, R8 ;  /* 0x000000ffff062224 */ /* 0x001fe200078e0008 */
[----:B------:R-:W-:Y:S01]  /*22150*/  F2FP.BF16.F32.PACK_AB R146, RZ, R146 ;  /* 0x00000092ff92723e */ /* 0x000fe200000010ff */
[----:B------:R-:W-:Y:S01]  /*22160*/  @P2 IMAD.MOV.U32 R7, RZ, RZ, R9 ;  /* 0x000000ffff072224 */ /* 0x000fe200078e0009 */
[----:B------:R-:W-:Y:S01]  /*22170*/  ISETP.GT.AND P5, PT, R0, 0xf8, P0 ;  /* 0x000000f80000780c */ /* 0x000fe200007a4270 */
[-C--:B------:R-:W-:Y:S01]  /*22180*/  FMUL R147, R147, R2.reuse ;  /* 0x0000000293937220 */ /* 0x080fe20000400000 */
[-C--:B------:R-:W-:Y:S01]  /*22190*/  FMUL R148, R148, R2.reuse ;  /* 0x0000000294947220 */ /* 0x080fe20000400000 */
[----:B------:R-:W-:Y:S01]  /*221a0*/  FMUL R149, R149, R2 ;  /* 0x0000000295957220 */ /* 0x000fe20000400000 */
[----:B------:R0:W-:Y:S01]  /*221b0*/  @P2 STG.E.U16 desc[UR44][R6.64+0x1e0], R146 ;  /* 0x0001e09206002986 */ /* 0x0001e2000c10152c */
[----:B------:R-:W-:-:S02]  /*221c0*/  ISETP.GT.AND P0, PT, R0, 0xf9, P0 ;  /* 0x000000f90000780c */ /* 0x000fc40000704270 */
[----:B------:R-:W-:Y:S01]  /*221d0*/  F2FP.BF16.F32.PACK_AB R147, RZ, R147 ;  /* 0x00000093ff93723e */ /* 0x000fe200000010ff */
[----:B------:R-:W-:Y:S01]  /*221e0*/  FMUL R150, R150, R2 ;  /* 0x0000000296967220 */ /* 0x000fe20000400000 */
[----:B------:R-:W-:Y:S02]  /*221f0*/  F2FP.BF16.F32.PACK_AB R148, RZ, R148 ;  /* 0x00000094ff94723e */ /* 0x000fe400000010ff */
[----:B------:R-:W-:Y:S01]  /*22200*/  F2FP.BF16.F32.PACK_AB R149, RZ, R149 ;  /* 0x00000095ff95723e */ /* 0x000fe200000010ff */
[----:B------:R-:W-:Y:S01]  /*22210*/  FMUL R151, R151, R2 ;  /* 0x0000000297977220 */ /* 0x000fe20000400000 */
[----:B0-----:R-:W-:Y:S01]  /*22220*/  @P4 MOV R6, R8 ;  /* 0x0000000800064202 */ /* 0x001fe20000000f00 */
[----:B------:R-:W-:Y:S01]  /*22230*/  @P4 IMAD.MOV.U32 R7, RZ, RZ, R9 ;  /* 0x000000ffff074224 */ /* 0x000fe200078e0009 */
[----:B------:R-:W-:-:S04]  /*22240*/  F2FP.BF16.F32.PACK_AB R150, RZ, R150 ;  /* 0x00000096ff96723e */ /* 0x000fc800000010ff */
[----:B------:R-:W-:Y:S01]  /*22250*/  @P4 STG.E.U16 desc[UR44][R6.64+0x1e2], R147 ;  /* 0x0001e29306004986 */ /* 0x000fe2000c10152c */
[----:B------:R-:W-:-:S03]  /*22260*/  F2FP.BF16.F32.PACK_AB R151, RZ, R151 ;  /* 0x00000097ff97723e */ /* 0x000fc600000010ff */
[----:B------:R-:W-:Y:S04]  /*22270*/  @P3 STG.E.U16 desc[UR44][R4.64+0x1f0], R148 ;  /* 0x0001f09404003986 */ /* 0x000fe8000c10152c */
[----:B------:R0:W-:Y:S02]  /*22280*/  @P1 STG.E.U16 desc[UR44][R4.64+0x1f2], R149 ;  /* 0x0001f29504001986 */ /* 0x0001e4000c10152c */
[----:B0-----:R-:W-:Y:S01]  /*22290*/  @P5 IMAD.MOV.U32 R4, RZ, RZ, R8 ;  /* 0x000000ffff045224 */ /* 0x001fe200078e0008 */
[----:B------:R-:W-:-:S05]  /*222a0*/  @P5 MOV R5, R9 ;  /* 0x0000000900055202 */ /* 0x000fca0000000f00 */
[----:B------:R0:W-:Y:S04]  /*222b0*/  @P5 STG.E.U16 desc[UR44][R4.64+0x1f0], R150 ;  /* 0x0001f09604005986 */ /* 0x0001e8000c10152c */
[----:B------:R0:W-:Y:S02]  /*222c0*/  @P0 STG.E.U16 desc[UR44][R8.64+0x1f2], R151 ;  /* 0x0001f29708000986 */ /* 0x0001e4000c10152c */
.L_x_542:
[----:B------:R-:W-:Y:S05]  /*222d0*/  BSYNC B0 ;  /* 0x0000000000007941 */ /* 0x000fea0003800000 */
.L_x_34:
[----:B0-----:R-:W2:Y:S04]  /*222e0*/  LDL.LU R5, [R1+0x200] ;  /* 0x0002000001057983 */ /* 0x001ea80000300800 */
[----:B------:R-:W2:Y:S01]  /*222f0*/  LDL.LU R4, [R1+0x204] ;  /* 0x0002040001047983 */ /* 0x000ea20000300800 */
[----:B------:R-:W-:Y:S01]  /*22300*/  ULDC UR4, c[0x0][0xc] ;  /* 0x0000030000047ab9 */ /* 0x000fe20000000800 */
[----:B------:R-:W-:Y:S01]  /*22310*/  ULDC UR5, c[0x0][0x10] ;  /* 0x0000040000057ab9 */ /* 0x000fe20000000800 */
[----:B-----5:R-:W2:Y:S01]  /*22320*/  LDC R3, c[0x0][0x14] ;  /* 0x00000500ff037b82 */ /* 0x020ea20000000800 */
[----:B------:R-:W-:Y:S01]  /*22330*/  UIMAD.WIDE.U32 UR4, UR4, UR5, URZ ;  /* 0x00000005040472a5 */ /* 0x000fe2000f8e003f */
[----:B----4-:R-:W-:Y:S01]  /*22340*/  PRMT R0, RZ, 0x7610, R0 ;  /* 0x00007610ff007816 */ /* 0x010fe20000000000 */
[----:B------:R-:W-:Y:S01]  /*22350*/  UMOV UR41, 0xffffffff ;  /* 0xffffffff00297882 */ /* 0x000fe20000000000 */
[----:B------:R-:W-:-:S03]  /*22360*/  UMOV UR42, 0xffffffff ;  /* 0xffffffff002a7882 */ /* 0x000fc60000000000 */
[----:B--2---:R-:W-:-:S04]  /*22370*/  IMAD.WIDE.U32 R4, R3, UR4, R4 ;  /* 0x0000000403047c25 */ /* 0x004fc8000f8e0004 */
[----:B------:R-:W-:Y:S01]  /*22380*/  IMAD R3, R3, UR5, RZ ;  /* 0x0000000503037c24 */ /* 0x000fe2000f8e02ff */
[----:B------:R-:W-:Y:S01]  /*22390*/  ULDC.64 UR4, c[0x0][0x650] ;  /* 0x0001940000047ab9 */ /* 0x000fe20000000a00 */
[----:B------:R-:W-:Y:S01]  /*223a0*/  IMAD.MOV.U32 R7, RZ, RZ, R4 ;  /* 0x000000ffff077224 */ /* 0x000fe200078e0004 */
[----:B------:R-:W-:Y:S01]  /*223b0*/  ISETP.GE.U32.AND P0, PT, R4, UR4, PT ;  /* 0x0000000404007c0c */ /* 0x000fe2000bf06070 */
[----:B------:R-:W-:-:S05]  /*223c0*/  IMAD.IADD R6, R5, 0x1, R3 ;  /* 0x0000000105067824 */ /* 0x000fca00078e0203 */
[----:B------:R0:W-:Y:S01]  /*223d0*/  STL [R1+0x200], R6 ;  /* 0x0002000601007387 */ /* 0x0001e20000100800 */
[----:B------:R-:W-:-:S03]  /*223e0*/  ISETP.GE.U32.AND.EX P0, PT, R6, UR5, PT, P0 ;  /* 0x0000000506007c0c */ /* 0x000fc6000bf06100 */
[----:B------:R0:W-:Y:S10]  /*223f0*/  STL [R1+0x204], R7 ;  /* 0x0002040701007387 */ /* 0x0001f40000100800 */
[----:B0-----:R-:W-:Y:S05]  /*22400*/  @P0 BRA `(.L_x_543) ;  /* 0x0000000400880947 */ /* 0x001fea0003800000 */
[----:B------:R-:W0:Y:S01]  /*22410*/  S2UR UR6, SR_CTAID.X ;  /* 0x00000000000679c3 */ /* 0x000e220000002500 */
[----:B------:R-:W-:Y:S01]  /*22420*/  ULDC.64 UR12, c[0x0][0x628] ;  /* 0x00018a00000c7ab9 */ /* 0x000fe20000000a00 */
[----:B------:R-:W-:Y:S01]  /*22430*/  ULDC UR4, c[0x0][0x150] ;  /* 0x0000540000047ab9 */ /* 0x000fe20000000800 */
[----:B------:R-:W-:Y:S01]  /*22440*/  ISETP.NE.U32.AND P0, PT, RZ, UR12, PT ;  /* 0x0000000cff007c0c */ /* 0x000fe2000bf05070 */
[----:B------:R-:W-:Y:S01]  /*22450*/  ULDC UR15, c[0x0][0x630] ;  /* 0x00018c00000f7ab9 */ /* 0x000fe20000000800 */
[C---:B------:R-:W-:Y:S01]  /*22460*/  R2UR UR16, R7.reuse ;  /* 0x00000000071072ca */ /* 0x040fe200000e0000 */
[----:B------:R-:W-:Y:S01]  /*22470*/  ULDC UR19, c[0x0][0x154] ;  /* 0x0000550000137ab9 */ /* 0x000fe20000000800 */
[----:B------:R-:W-:Y:S01]  /*22480*/  ISETP.NE.AND.EX P0, PT, RZ, UR13, PT, P0 ;  /* 0x0000000dff007c0c */ /* 0x000fe2000bf05300 */
[----:B------:R-:W2:Y:S01]  /*22490*/  S2UR UR18, SR_CTAID.Y ;  /* 0x00000000001279c3 */ /* 0x000ea20000002600 */
[----:B------:R-:W-:Y:S02]  /*224a0*/  R2UR UR17, R6 ;  /* 0x00000000061172ca */ /* 0x000fe400000e0000 */
[----:B------:R-:W-:-:S02]  /*224b0*/  R2UR UR10, R7 ;  /* 0x00000000070a72ca */ /* 0x000fc400000e0000 */
[----:B------:R-:W-:Y:S02]  /*224c0*/  R2UR UR11, R6 ;  /* 0x00000000060b72ca */ /* 0x000fe400000e0000 */
[----:B0-----:R-:W-:-:S05]  /*224d0*/  I2FP.F32.U32 R0, UR6 ;  /* 0x0000000600007c45 */ /* 0x001fca0008201000 */
[----:B------:R-:W-:-:S04]  /*224e0*/  FMUL R0, R0, UR4 ;  /* 0x0000000400007c20 */ /* 0x000fc80008400000 */
[----:B------:R0:W4:Y:S01]  /*224f0*/  F2I.U32.TRUNC.NTZ R3, R0 ;  /* 0x0000000000037305 */ /* 0x000122000020f000 */
[----:B--2---:R-:W-:Y:S05]  /*22500*/  @!P0 BRA `(.L_x_544) ;  /* 0x0000000000308947 */ /* 0x004fea0003800000 */
        /* <DEDUP_REMOVED lines=12> */
.L_x_544:
[----:B------:R-:W-:Y:S01]  /*225d0*/  USHF.R.U64 UR42, UR10, UR15, UR11 ;  /* 0x0000000f0a2a7299 */ /* 0x000fe2000800120b */
[----:B0-----:R-:W-:Y:S01]  /*225e0*/  I2FP.F32.U32 R0, UR18 ;  /* 0x0000001200007c45 */ /* 0x001fe20008201000 */
[----:B------:R-:W-:Y:S02]  /*225f0*/  USHF.R.U32.HI UR4, URZ, UR15, UR11 ;  /* 0x0000000f3f047299 */ /* 0x000fe4000801160b */
[----:B------:R-:W-:Y:S02]  /*22600*/  UIADD3 UR10, UP0, URZ, -UR42, URZ ;  /* 0x8000002a3f0a7290 */ /* 0x000fe4000ff1e03f */
[----:B------:R-:W-:Y:S01]  /*22610*/  FMUL R0, R0, UR19 ;  /* 0x0000001300007c20 */ /* 0x000fe20008400000 */
[----:B------:R-:W-:Y:S01]  /*22620*/  ULDC.64 UR12, c[0x0][0x620] ;  /* 0x00018800000c7ab9 */ /* 0x000fe20000000a00 */
[----:B------:R-:W-:Y:S01]  /*22630*/  UIADD3.X UR4, URZ, ~UR4, URZ, UP0, !UPT ;  /* 0x800000043f047290 */ /* 0x000fe200087fe43f */
[----:B------:R-:W-:Y:S01]  /*22640*/  UMOV UR8, UR16 ;  /* 0x0000001000087c82 */ /* 0x000fe20008000000 */
[----:B------:R-:W-:-:S02]  /*22650*/  UMOV UR9, UR17 ;  /* 0x0000001100097c82 */ /* 0x000fc40008000000 */
[----:B------:R-:W-:Y:S01]  /*22660*/  UIMAD UR4, UR4, UR12, URZ ;  /* 0x0000000c040472a4 */ /* 0x000fe2000f8e023f */
[----:B------:R-:W0:Y:S01]  /*22670*/  F2I.U32.TRUNC.NTZ R0, R0 ;  /* 0x0000000000007305 */ /* 0x000e22000020f000 */
[----:B------:R-:W-:Y:S01]  /*22680*/  UIMAD.WIDE.U32 UR8, UR10, UR12, UR8 ;  /* 0x0000000c0a0872a5 */ /* 0x000fe2000f8e0008 */
[----:B----4-:R-:W-:Y:S01]  /*22690*/  R2UR UR12, R3 ;  /* 0x00000000030c72ca */ /* 0x010fe200000e0000 */
[----:B------:R-:W-:Y:S01]  /*226a0*/  UIMAD UR10, UR10, UR13, UR4 ;  /* 0x0000000d0a0a72a4 */ /* 0x000fe2000f8e0204 */
[----:B------:R-:W-:Y:S01]  /*226b0*/  ULDC UR11, c[0x0][0x618] ;  /* 0x00018600000b7ab9 */ /* 0x000fe20000000800 */
[----:B------:R-:W-:Y:S02]  /*226c0*/  ULDC UR21, c[0x0][0x658] ;  /* 0x0001960000157ab9 */ /* 0x000fe40000000800 */
[----:B------:R-:W-:Y:S01]  /*226d0*/  UIADD3 UR9, UR9, UR10, URZ ;  /* 0x0000000a09097290 */ /* 0x000fe2000fffe03f */
[----:B------:R-:W-:Y:S01]  /*226e0*/  UMOV UR15, 0xffffffff ;  /* 0xffffffff000f7882 */ /* 0x000fe20000000000 */
[----:B------:R-:W-:Y:S01]  /*226f0*/  ULDC.64 UR4, c[0x0][0x640] ;  /* 0x0001900000047ab9 */ /* 0x000fe20000000a00 */
[----:B------:R-:W-:Y:S01]  /*22700*/  USHF.L.U32 UR15, UR15, UR21, URZ ;  /* 0x000000150f0f7299 */ /* 0x000fe2000800063f */
[----:B------:R-:W-:Y:S01]  /*22710*/  ISETP.NE.U32.AND P0, PT, RZ, UR4, PT ;  /* 0x00000004ff007c0c */ /* 0x000fe2000bf05070 */
[----:B------:R-:W-:-:S02]  /*22720*/  USHF.R.U64 UR16, UR8, UR11, UR9 ;  /* 0x0000000b08107299 */ /* 0x000fc40008001209 */
[----:B------:R-:W-:Y:S01]  /*22730*/  USHF.R.U32.HI UR8, URZ, UR11, UR9 ;  /* 0x0000000b3f087299 */ /* 0x000fe20008011609 */
[----:B0-----:R-:W-:Y:S01]  /*22740*/  R2UR UR14, R0 ;  /* 0x00000000000e72ca */ /* 0x001fe200000e0000 */
[----:B------:R-:W-:Y:S01]  /*22750*/  ULDC UR17, c[0x0][0x608] ;  /* 0x0001820000117ab9 */ /* 0x000fe20000000800 */
[----:B------:R-:W-:Y:S01]  /*22760*/  ULOP3.LUT UR40, URZ, UR15, URZ, 0x33, !UPT ;  /* 0x0000000f3f287292 */ /* 0x000fe2000f8e333f */
[----:B------:R-:W-:Y:S01]  /*22770*/  ISETP.NE.AND.EX P0, PT, RZ, UR5, PT, P0 ;  /* 0x00000005ff007c0c */ /* 0x000fe2000bf05300 */
[----:B------:R-:W-:Y:S02]  /*22780*/  USHF.R.U64 UR15, UR16, UR17, UR8 ;  /* 0x00000011100f7299 */ /* 0x000fe40008001208 */
[----:B------:R-:W-:Y:S02]  /*22790*/  USHF.R.U32.HI UR8, URZ, UR17, UR8 ;  /* 0x000000113f087299 */ /* 0x000fe40008011608 */
[----:B------:R-:W-:Y:S02]  /*227a0*/  UIADD3 UR12, -UR12, URZ, URZ ;  /* 0x0000003f0c0c7290 */ /* 0x000fe4000fffe13f */
[----:B------:R-:W-:Y:S01]  /*227b0*/  USHF.R.U64 UR17, UR15, UR21, UR8 ;  /* 0x000000150f117299 */ /* 0x000fe20008001208 */
[----:B------:R-:W-:Y:S01]  /*227c0*/  UMOV UR19, 0x1 ;  /* 0x0000000100137882 */ /* 0x000fe20000000000 */
[----:B------:R-:W-:Y:S01]  /*227d0*/  ULDC UR13, c[0x0][0x144] ;  /* 0x00005100000d7ab9 */ /* 0x000fe20000000800 */
[----:B------:R-:W-:Y:S01]  /*227e0*/  ULDC UR7, c[0x0][0x600] ;  /* 0x0001800000077ab9 */ /* 0x000fe20000000800 */
[----:B------:R-:W-:-:S02]  /*227f0*/  USHF.L.U32 UR24, UR19, UR21, URZ ;  /* 0x0000001513187299 */ /* 0x000fc4000800063f */
[----:B------:R-:W-:Y:S02]  /*22800*/  USHF.R.U32.HI UR8, URZ, UR21, UR8 ;  /* 0x000000153f087299 */ /* 0x000fe40008011608 */
[----:B------:R-:W-:Y:S02]  /*22810*/  UIMAD UR21, UR13, UR12, UR6 ;  /* 0x0000000c0d1572a4 */ /* 0x000fe4000f8e0206 */
[----:B------:R-:W-:Y:S02]  /*22820*/  UIADD3 UR20, UR7, -0x1, URZ ;  /* 0xffffffff07147890 */ /* 0x000fe4000fffe03f */
[----:B------:R-:W-:Y:S01]  /*22830*/  UIADD3 UR19, -UR14, URZ, URZ ;  /* 0x0000003f0e137290 */ /* 0x000fe2000fffe13f */
[----:B------:R-:W-:Y:S01]  /*22840*/  ULDC UR25, c[0x0][0x148] ;  /* 0x0000520000197ab9 */ /* 0x000fe20000000800 */
[----:B------:R-:W-:Y:S01]  /*22850*/  ULDC UR22, c[0x0][0x648] ;  /* 0x0001920000167ab9 */ /* 0x000fe20000000800 */
[----:B------:R-:W-:Y:S01]  /*22860*/  ULDC UR23, c[0x0][0x638] ;  /* 0x00018e0000177ab9 */ /* 0x000fe20000000800 */
        /* <DEDUP_REMOVED lines=14> */
.L_x_545:
[----:B------:R-:W-:Y:S01]  /*22950*/  UISETP.NE.AND UP0, UPT, UR39, URZ, UPT ;  /* 0x0000003f2700728c */ /* 0x000fe2000bf05270 */
[----:B------:R-:W-:Y:S01]  /*22960*/  MOV R0, 0x1 ;  /* 0x0000000100007802 */ /* 0x000fe20000000f00 */
[----:B------:R-:W-:Y:S02]  /*22970*/  USHF.R.U64 UR4, UR6, UR22, UR8 ;  /* 0x0000001606047299 */ /* 0x000fe40008001208 */
[----:B------:R-:W-:Y:S02]  /*22980*/  ULOP3.LUT UR40, UR15, UR40, URZ, 0xc0, !UPT ;  /* 0x000000280f287292 */ /* 0x000fe4000f8ec03f */
[----:B------:R-:W-:Y:S02]  /*22990*/  UIADD3 UR5, -UR4, URZ, URZ ;  /* 0x0000003f04057290 */ /* 0x000fe4000fffe13f */
[----:B------:R-:W-:Y:S02]  /*229a0*/  UIMAD UR40, UR24, UR4, UR40 ;  /* 0x00000004182872a4 */ /* 0x000fe4000f8e0228 */
[----:B------:R-:W-:-:S02]  /*229b0*/  ULOP3.LUT UR16, UR16, UR20, URZ, 0xc0, !UPT ;  /* 0x0000001410107292 */ /* 0x000fc4000f8ec03f */
[----:B------:R-:W-:Y:S02]  /*229c0*/  @UP0 UIMAD UR21, UR25, UR19, UR18 ;  /* 0x00000013191502a4 */ /* 0x000fe4000f8e0212 */
[----:B------:R-:W-:-:S03]  /*229d0*/  UIMAD UR4, UR5, UR23, UR17 ;  /* 0x00000017050472a4 */ /* 0x000fc6000f8e0211 */
[----:B------:R-:W-:Y:S01]  /*229e0*/  ULDC UR5, c[0x0][0x610] ;  /* 0x0001840000057ab9 */ /* 0x000fe20000000800 */
[----:B------:R-:W-:Y:S02]  /*229f0*/  UIMAD UR4, UR4, UR7, UR16 ;  /* 0x00000007040472a4 */ /* 0x000fe4000f8e0210 */
[----:B------:R-:W-:-:S04]  /*22a00*/  UIMAD UR40, UR40, UR5, UR21 ;  /* 0x00000005282872a4 */ /* 0x000fc8000f8e0215 */
[----:B------:R-:W-:Y:S02]  /*22a10*/  USEL UR41, UR4, UR40, !UP0 ;  /* 0x0000002804297287 */ /* 0x000fe4000c000000 */
[----:B------:R-:W-:-:S12]  /*22a20*/  USEL UR40, UR40, UR4, !UP0 ;  /* 0x0000000428287287 */ /* 0x000fd8000c000000 */
.L_x_543:
[----:B------:R-:W-:-:S13]  /*22a30*/  LOP3.LUT P0, RZ, R0, 0xff, RZ, 0xc0, !PT ;  /* 0x000000ff00ff7812 */ /* 0x000fda000780c0ff */
[----:B------:R-:W-:Y:S05]  /*22a40*/  @P0 BRA `(.L_x_546) ;  /* 0xfffffde800340947 */ /* 0x000fea000383ffff */
[----:B------:R-:W-:Y:S05]  /*22a50*/  EXIT ;  /* 0x000000000000794d */ /* 0x000fea0003800000 */
.L_x_7:
[----:B------:R-:W2:Y:S01]  /*22a60*/  LDL R5, [R1+0x204] ;  /* 0x0002040001057983 */ /* 0x000ea20000100800 */
[----:B------:R-:W-:-:S03]  /*22a70*/  ULDC.64 UR4, c[0x0][0x650] ;  /* 0x0001940000047ab9 */ /* 0x000fc60000000a00 */
[----:B------:R-:W3:Y:S01]  /*22a80*/  LDL R4, [R1+0x200] ;  /* 0x0002000001047983 */ /* 0x000ee20000100800 */
[----:B------:R-:W-:Y:S01]  /*22a90*/  PRMT R0, RZ, 0x7610, R0 ;  /* 0x00007610ff007816 */ /* 0x000fe20000000000 */
[----:B------:R-:W-:Y:S01]  /*22aa0*/  IMAD.MOV.U32 R3, RZ, RZ, -0x1 ;  /* 0xffffffffff037424 */ /* 0x000fe200078e00ff */
[----:B------:R-:W-:Y:S01]  /*22ab0*/  MOV R11, 0xffffffff ;  /* 0xffffffff000b7802 */ /* 0x000fe20000000f00 */
[----:B------:R-:W-:Y:S01]  /*22ac0*/  IMAD.MOV.U32 R2, RZ, RZ, -0x1 ;  /* 0xffffffffff027424 */ /* 0x000fe200078e00ff */
[----:B--2---:R-:W-:-:S04]  /*22ad0*/  ISETP.GE.U32.AND P0, PT, R5, UR4, PT ;  /* 0x0000000405007c0c */ /* 0x004fc8000bf06070 */
[----:B---3--:R-:W-:-:S13]  /*22ae0*/  ISETP.GE.U32.AND.EX P0, PT, R4, UR5, PT, P0 ;  /* 0x0000000504007c0c */ /* 0x008fda000bf06100 */
        /* <DEDUP_REMOVED lines=21> */
.L_x_548:
[----:B------:R-:W-:Y:S01]  /*22c40*/  USHF.R.U64 UR4, UR14, UR19, UR15 ;  /* 0x000000130e047299 */ /* 0x000fe2000800120f */
[----:B------:R-:W-:Y:S01]  /*22c50*/  R2UR UR7, R4 ;  /* 0x00000000040772ca */ /* 0x000fe200000e0000 */
[----:B------:R-:W-:Y:S02]  /*22c60*/  USHF.R.U32.HI UR5, URZ, UR19, UR15 ;  /* 0x000000133f057299 */ /* 0x000fe4000801160f */
[----:B------:R-:W-:Y:S01]  /*22c70*/  UIADD3 UR13, UP0, URZ, -UR4, URZ ;  /* 0x800000043f0d7290 */ /* 0x000fe2000ff1e03f */
[----:B------:R-:W-:Y:S01]  /*22c80*/  ULDC.64 UR14, c[0x0][0x620] ;  /* 0x00018800000e7ab9 */ /* 0x000fe20000000a00 */
[----:B------:R-:W-:Y:S02]  /*22c90*/  UMOV UR6, UR20 ;  /* 0x0000001400067c82 */ /* 0x000fe40008000000 */
[----:B------:R-:W-:Y:S02]  /*22ca0*/  UIADD3.X UR5, URZ, ~UR5, URZ, UP0, !UPT ;  /* 0x800000053f057290 */ /* 0x000fe400087fe43f */
[----:B------:R-:W-:-:S02]  /*22cb0*/  UISETP.NE.AND UP1, UPT, UR39, URZ, UPT ;  /* 0x0000003f2700728c */ /* 0x000fc4000bf25270 */
[----:B------:R-:W-:Y:S02]  /*22cc0*/  UIMAD UR5, UR5, UR14, URZ ;  /* 0x0000000e050572a4 */ /* 0x000fe4000f8e023f */
[----:B------:R-:W-:Y:S02]  /*22cd0*/  UIMAD.WIDE.U32 UR6, UR13, UR14, UR6 ;  /* 0x0000000e0d0672a5 */ /* 0x000fe4000f8e0006 */
[----:B------:R-:W-:Y:S01]  /*22ce0*/  UIMAD UR5, UR13, UR15, UR5 ;  /* 0x0000000f0d0572a4 */ /* 0x000fe2000f8e0205 */
[----:B------:R-:W-:Y:S02]  /*22cf0*/  ULDC UR14, c[0x0][0x608] ;  /* 0x00018200000e7ab9 */ /* 0x000fe40000000800 */
[----:B------:R-:W-:Y:S01]  /*22d00*/  ULDC UR13, c[0x0][0x618] ;  /* 0x00018600000d7ab9 */ /* 0x000fe20000000800 */
[----:B------:R-:W-:Y:S01]  /*22d10*/  UIADD3 UR5, UR7, UR5, URZ ;  /* 0x0000000507057290 */ /* 0x000fe2000fffe03f */
[----:B------:R-:W-:Y:S01]  /*22d20*/  ULDC UR22, c[0x0][0x658] ;  /* 0x0001960000167ab9 */ /* 0x000fe20000000800 */
[----:B------:R-:W-:-:S02]  /*22d30*/  @UP1 UIMAD UR8, UR11, UR12, UR10 ;  /* 0x0000000c0b0812a4 */ /* 0x000fc4000f8e020a */
[----:B------:R-:W-:Y:S02]  /*22d40*/  USHF.R.U64 UR17, UR6, UR13, UR5 ;  /* 0x0000000d06117299 */ /* 0x000fe40008001205 */
[----:B------:R-:W-:Y:S01]  /*22d50*/  USHF.R.U32.HI UR5, URZ, UR13, UR5 ;  /* 0x0000000d3f057299 */ /* 0x000fe20008011605 */
[----:B------:R-:W-:Y:S01]  /*22d60*/  ULDC.64 UR6, c[0x0][0x640] ;  /* 0x0001900000067ab9 */ /* 0x000fe20000000a00 */
[----:B------:R-:W-:Y:S01]  /*22d70*/  UMOV UR10, 0xffffffff ;  /* 0xffffffff000a7882 */ /* 0x000fe20000000000 */
[----:B------:R-:W-:Y:S01]  /*22d80*/  ISETP.NE.U32.AND P0, PT, RZ, UR6, PT ;  /* 0x00000006ff007c0c */ /* 0x000fe2000bf05070 */
[----:B------:R-:W-:Y:S02]  /*22d90*/  USHF.R.U64 UR18, UR17, UR14, UR5 ;  /* 0x0000000e11127299 */ /* 0x000fe40008001205 */
[----:B------:R-:W-:Y:S01]  /*22da0*/  USHF.R.U32.HI UR5, URZ, UR14, UR5 ;  /* 0x0000000e3f057299 */ /* 0x000fe20008011605 */
[----:B------:R-:W-:Y:S01]  /*22db0*/  ISETP.NE.AND.EX P0, PT, RZ, UR7, PT, P0 ;  /* 0x00000007ff007c0c */ /* 0x000fe2000bf05300 */
[----:B------:R-:W-:-:S02]  /*22dc0*/  USHF.L.U32 UR11, UR10, UR22, URZ ;  /* 0x000000160a0b7299 */ /* 0x000fc4000800063f */
[----:B------:R-:W-:Y:S01]  /*22dd0*/  USHF.R.U64 UR19, UR18, UR22, UR5 ;  /* 0x0000001612137299 */ /* 0x000fe20008001205 */
[----:B------:R-:W-:Y:S01]  /*22de0*/  ULDC UR20, c[0x0][0x600] ;  /* 0x0001800000147ab9 */ /* 0x000fe20000000800 */
[----:B------:R-:W-:Y:S02]  /*22df0*/  USHF.R.U32.HI UR10, URZ, UR22, UR5 ;  /* 0x000000163f0a7299 */ /* 0x000fe40008011605 */
[----:B------:R-:W-:Y:S02]  /*22e00*/  UIADD3 UR21, UR20, -0x1, URZ ;  /* 0xffffffff14157890 */ /* 0x000fe4000fffe03f */
[----:B------:R-:W-:Y:S01]  /*22e10*/  ULOP3.LUT UR26, URZ, UR11, URZ, 0x33, !UPT ;  /* 0x0000000b3f1a7292 */ /* 0x000fe2000f8e333f */
        /* <DEDUP_REMOVED lines=17> */
.L_x_549:
[----:B------:R-:W-:Y:S01]  /*22f30*/  USHF.R.U64 UR6, UR5, UR23, UR10 ;  /* 0x0000001705067299 */ /* 0x000fe2000800120a */
[----:B------:R-:W-:Y:S01]  /*22f40*/  IMAD.MOV.U32 R0, RZ, RZ, 0x1 ;  /* 0x00000001ff007424 */ /* 0x000fe200078e00ff */
[----:B------:R-:W-:Y:S01]  /*22f50*/  USHF.L.U32 UR25, UR25, UR22, URZ ;  /* 0x0000001619197299 */ /* 0x000fe2000800063f */
[----:B------:R-:W-:Y:S01]  /*22f60*/  IMAD.U32 R11, RZ, RZ, UR4 ;  /* 0x00000004ff0b7e24 */ /* 0x000fe2000f8e00ff */
[----:B------:R-:W-:Y:S02]  /*22f70*/  ULOP3.LUT UR5, UR18, UR26, URZ, 0xc0, !UPT ;  /* 0x0000001a12057292 */ /* 0x000fe4000f8ec03f */
[----:B------:R-:W-:Y:S02]  /*22f80*/  UIADD3 UR7, -UR6, URZ, URZ ;  /* 0x0000003f06077290 */ /* 0x000fe4000fffe13f */
[----:B------:R-:W-:Y:S02]  /*22f90*/  UIMAD UR6, UR25, UR6, UR5 ;  /* 0x00000006190672a4 */ /* 0x000fe4000f8e0205 */
[----:B------:R-:W-:-:S02]  /*22fa0*/  ULOP3.LUT UR17, UR17, UR21, URZ, 0xc0, !UPT ;  /* 0x0000001511117292 */ /* 0x000fc4000f8ec03f */
[----:B------:R-:W-:Y:S02]  /*22fb0*/  UIMAD UR5, UR7, UR24, UR19 ;  /* 0x00000018070572a4 */ /* 0x000fe4000f8e0213 */
[----:B------:R-:W-:Y:S01]  /*22fc0*/  UISETP.NE.AND UP0, UPT, UR39, URZ, UPT ;  /* 0x0000003f2700728c */ /* 0x000fe2000bf05270 */
[----:B------:R-:W-:Y:S01]  /*22fd0*/  ULDC UR7, c[0x0][0x610] ;  /* 0x0001840000077ab9 */ /* 0x000fe20000000800 */
[----:B------:R-:W-:Y:S02]  /*22fe0*/  UIMAD UR5, UR5, UR20, UR17 ;  /* 0x00000014050572a4 */ /* 0x000fe4000f8e0211 */
[----:B------:R-:W-:-:S04]  /*22ff0*/  UIMAD UR8, UR6, UR7, UR8 ;  /* 0x00000007060872a4 */ /* 0x000fc8000f8e0208 */
[----:B------:R-:W-:Y:S02]  /*23000*/  USEL UR6, UR5, UR8, !UP0 ;  /* 0x0000000805067287 */ /* 0x000fe4000c000000 */
[----:B------:R-:W-:-:S04]  /*23010*/  USEL UR8, UR8, UR5, !UP0 ;  /* 0x0000000508087287 */ /* 0x000fc8000c000000 */
[----:B------:R-:W-:Y:S02]  /*23020*/  MOV R2, UR6 ;  /* 0x0000000600027c02 */ /* 0x000fe40008000f00 */
[----:B------:R-:W-:-:S07]  /*23030*/  IMAD.U32 R3, RZ, RZ, UR8 ;  /* 0x00000008ff037e24 */ /* 0x000fce000f8e00ff */
.L_x_547:
[----:B------:R-:W-:-:S08]  /*23040*/  NOP ;  /* 0x0000000000007918 */ /* 0x000fd00000000000 */
[----:B0-----:R-:W0:-:S00]  /*23050*/  USETMAXREG.DEALLOC.CTAPOOL 0x18 ;  /* 0x00000018000079c8 */ /* 0x001e0000080e0500 */
[----:B------:R-:W-:-:S13]  /*23060*/  ISETP.NE.AND P0, PT, RZ, UR9, PT ;  /* 0x00000009ff007c0c */ /* 0x000fda000bf05270 */
[----:B------:R-:W-:Y:S05]  /*23070*/  @P0 EXIT ;  /* 0x000000000000094d */ /* 0x000fea0003800000 */
[----:B0-----:R-:W-:Y:S01]  /*23080*/  LOP3.LUT P0, RZ, R0, 0xff, RZ, 0xc0, !PT ;  /* 0x000000ff00ff7812 */ /* 0x001fe2000780c0ff */
[----:B------:R-:W-:Y:S01]  /*23090*/  IMAD.MOV.U32 R0, RZ, RZ, 0x1 ;  /* 0x00000001ff007424 */ /* 0x000fe200078e00ff */
[----:B------:R-:W-:-:S11]  /*230a0*/  MOV R6, RZ ;  /* 0x000000ff00067202 */ /* 0x000fd60000000f00 */
[----:B------:R-:W-:Y:S05]  /*230b0*/  @!P0 BRA `(.L_x_550) ;  /* 0x0000000c009c8947 */ /* 0x000fea0003800000 */
[----:B------:R-:W0:Y:S01]  /*230c0*/  LDC R0, c[0x0][0x28c] ;  /* 0x0000a300ff007b82 */ /* 0x000e220000000800 */
[----:B------:R-:W-:Y:S01]  /*230d0*/  ULDC UR5, c[0x0][0x658] ;  /* 0x0001960000057ab9 */ /* 0x000fe20000000800 */
[----:B------:R-:W-:Y:S01]  /*230e0*/  UMOV UR7, 0xffffffff ;  /* 0xffffffff00077882 */ /* 0x000fe20000000000 */
[----:B------:R-:W-:Y:S01]  /*230f0*/  ULDC UR6, c[0x0][0xc] ;  /* 0x0000030000067ab9 */ /* 0x000fe20000000800 */
[----:B------:R-:W-:Y:S01]  /*23100*/  USHF.L.U32 UR9, UR7, UR5, URZ ;  /* 0x0000000507097299 */ /* 0x000fe2000800063f */
[----:B------:R-:W-:Y:S01]  /*23110*/  BSSY B0, `(.L_x_550) ;  /* 0x00000e1000007945 */ /* 0x000fe20003800000 */
[----:B------:R-:W-:Y:S01]  /*23120*/  UMOV UR8, 0x1 ;  /* 0x0000000100087882 */ /* 0x000fe20000000000 */
[----:B------:R-:W-:Y:S01]  /*23130*/  ULDC UR7, c[0x0][0x10] ;  /* 0x0000040000077ab9 */ /* 0x000fe20000000800 */
[----:B------:R-:W1:Y:S01]  /*23140*/  S2UR UR10, SR_CgaCtaId ;  /* 0x00000000000a79c3 */ /* 0x000e620000008800 */
[----:B------:R-:W-:Y:S01]  /*23150*/  UIMAD.WIDE.U32 UR6, UR6, UR7, URZ ;  /* 0x00000007060672a5 */ /* 0x000fe2000f8e003f */
[----:B------:R-:W-:Y:S01]  /*23160*/  IMAD.MOV.U32 R10, RZ, RZ, 0x1 ;  /* 0x00000001ff0a7424 */ /* 0x000fe200078e00ff */
[----:B------:R-:W-:Y:S01]  /*23170*/  USHF.L.U32 UR5, UR8, UR5, URZ ;  /* 0x0000000508057299 */ /* 0x000fe2000800063f */
[----:B------:R-:W-:Y:S01]  /*23180*/  IMAD.MOV.U32 R6, RZ, RZ, RZ ;  /* 0x000000ffff067224 */ /* 0x000fe200078e00ff */
[----:B------:R-:W-:Y:S01]  /*23190*/  ULDC UR4, c[0x0][0x600] ;  /* 0x0001800000047ab9 */ /* 0x000fe20000000800 */
[----:B------:R-:W-:Y:S01]  /*231a0*/  ULDC UR8, c[0x0][0x14] ;  /* 0x0000050000087ab9 */ /* 0x000fe20000000800 */
[----:B------:R-:W-:-:S02]  /*231b0*/  ULOP3.LUT UR21, UR38, 0x2, URZ, 0xfc, !UPT ;  /* 0x0000000226157892 */ /* 0x000fc4000f8efc3f */
[----:B------:R-:W-:Y:S02]  /*231c0*/  UIMAD.WIDE.U32 UR30, UR6, UR8, URZ ;  /* 0x00000008061e72a5 */ /* 0x000fe4000f8e003f */
[----:B------:R-:W-:Y:S02]  /*231d0*/  UIMAD UR7, UR7, UR8, URZ ;  /* 0x00000008070772a4 */ /* 0x000fe4000f8e023f */
[----:B------:R-:W-:Y:S02]  /*231e0*/  UIADD3 UR4, UR4, -0x1, URZ ;  /* 0xffffffff04047890 */ /* 0x000fe4000fffe03f */
[----:B------:R-:W-:Y:S01]  /*231f0*/  ULOP3.LUT UR6, URZ, UR9, URZ, 0x33, !UPT ;  /* 0x000000093f067292 */ /* 0x000fe2000f8e333f */
[----:B0-----:R-:W-:Y:S01]  /*23200*/  VIADD R0, R0, 0x7f ;  /* 0x0000007f00007836 */ /* 0x001fe20000000000 */
[----:B------:R-:W-:Y:S01]  /*23210*/  UIADD3 UR7, UR31, UR7, URZ ;  /* 0x000000071f077290 */ /* 0x000fe2000fffe03f */
[----:B------:R-:W-:-:S03]  /*23220*/  ULDC.64 UR40, c[0x0][0x198] ;  /* 0x0000660000287ab9 */ /* 0x000fc60000000a00 */
[----:B------:R-:W-:Y:S01]  /*23230*/  SHF.R.S32.HI R5, RZ, 0x1f, R0 ;  /* 0x0000001fff057819 */ /* 0x000fe20000011400 */
[----:B-1----:R-:W-:-:S03]  /*23240*/  IMAD.U32 R8, RZ, RZ, UR10 ;  /* 0x0000000aff087e24 */ /* 0x002fc6000f8e00ff */
[----:B------:R-:W-:Y:S02]  /*23250*/  LEA.HI R5, R5, R0, RZ, 0x7 ;  /* 0x0000000005057211 */ /* 0x000fe400078f38ff */
[----:B------:R-:W-:Y:S02]  /*23260*/  MOV R0, 0x1 ;  /* 0x0000000100007802 */ /* 0x000fe40000000f00 */
[----:B------:R-:W-:-:S04]  /*23270*/  SHF.R.S32.HI R7, RZ, 0x7, R5 ;  /* 0x00000007ff077819 */ /* 0x000fc80000011405 */
[----:B------:R-:W-:-:S07]  /*23280*/  IADD3 R16, R7, 0x1, RZ ;  /* 0x0000000107107810 */ /* 0x000fce0007ffe0ff */
.L_x_561:
[----:B------:R-:W-:-:S03]  /*23290*/  UMOV UR8, 0xffffffff ;  /* 0xffffffff00087882 */ /* 0x000fc60000000000 */
[----:B------:R-:W-:Y:S05]  /*232a0*/  BRA.DIV UR8, `(.L_x_551) ;  /* 0x0000000e08e87947 */ /* 0x000fea000b800000 */
[----:B------:R-:W-:-:S13]  /*232b0*/  ELECT P6, URZ, PT ;  /* 0x00000000003f782f */ /* 0x000fda00038c0000 */
.L_x_571:
[----:B------:R-:W0:Y:S01]  /*232c0*/  LDC R4, c[0x0][0x28c] ;  /* 0x0000a300ff047b82 */ /* 0x000e220000000800 */
[----:B------:R-:W-:Y:S01]  /*232d0*/  BSSY B1, `(.L_x_552) ;  /* 0x0000049000017945 */ /* 0x000fe20003800000 */
[----:B0-----:R-:W-:-:S13]  /*232e0*/  ISETP.LT.OR P6, PT, R4, 0x1, !P6 ;  /* 0x000000010400780c */ /* 0x001fda00077c1670 */
[----:B------:R-:W-:Y:S05]  /*232f0*/  @P6 BRA `(.L_x_553) ;  /* 0x0000000400186947 */ /* 0x000fea0003800000 */
[----:B------:R-:W-:Y:S02]  /*23300*/  IMAD R3, R3, 0x2, R8 ;  /* 0x0000000203037824 */ /* 0x000fe400078e0208 */
[----:B------:R-:W-:Y:S02]  /*23310*/  IMAD.SHL.U32 R2, R2, 0x100, RZ ;  /* 0x0000010002027824 */ /* 0x000fe400078e00ff */
[----:B------:R-:W-:Y:S01]  /*23320*/  IMAD.MOV.U32 R13, RZ, RZ, RZ ;  /* 0x000000ffff0d7224 */ /* 0x000fe200078e00ff */
[----:B------:R-:W-:Y:S01]  /*23330*/  SHF.L.U32 R5, R3, 0x7, RZ ;  /* 0x0000000703057819 */ /* 0x000fe200000006ff */
[----:B------:R-:W-:Y:S01]  /*23340*/  IMAD.MOV.U32 R4, RZ, RZ, R16 ;  /* 0x000000ffff047224 */ /* 0x000fe200078e0010 */
[----:B------:R-:W-:Y:S01]  /*23350*/  MOV R3, R0 ;  /* 0x0000000000037202 */ /* 0x000fe20000000f00 */
[----:B------:R-:W-:-:S07]  /*23360*/  IMAD.MOV.U32 R12, RZ, RZ, R6 ;  /* 0x000000ffff0c7224 */ /* 0x000fce00078e0006 */
.L_x_556:
[----:B------:R-:W0:Y:S01]  /*23370*/  S2UR UR8, SR_CgaCtaId ;  /* 0x00000000000879c3 */ /* 0x000e220000008800 */
[----:B------:R-:W-:Y:S02]  /*23380*/  MOV R9, 0x400 ;  /* 0x0000040000097802 */ /* 0x000fe40000000f00 */
[----:B------:R-:W-:Y:S01]  /*23390*/  SHF.L.U32 R14, R3, 0x1f, RZ ;  /* 0x0000001f030e7819 */ /* 0x000fe200000006ff */
[----:B0-----:R-:W-:-:S05]  /*233a0*/  IMAD.U32 R8, RZ, RZ, UR8 ;  /* 0x00000008ff087e24 */ /* 0x001fca000f8e00ff */
[----:B------:R-:W-:-:S04]  /*233b0*/  LEA R9, R8, R9, 0x18 ;  /* 0x0000000908097211 */ /* 0x000fc800078ec0ff */
[----:B------:R-:W-:-:S04]  /*233c0*/  LEA R15, R12, R9, 0x3 ;  /* 0x000000090c0f7211 */ /* 0x000fc800078e18ff */
[----:B------:R-:W0:Y:S02]  /*233d0*/  SYNCS.PHASECHK.TRANS64.TRYWAIT P0, [R15+URZ+0x18], R14 ;  /* 0x0000180e0f0075a7 */ /* 0x000e24000800017f */
[----:B0-----:R-:W-:Y:S05]  /*233e0*/  @!P0 BRA `(.L_x_554) ;  /* 0x0000000c00b88947 */ /* 0x001fea0003800000 */
.L_x_572:
[----:B------:R-:W1:Y:S01]  /*233f0*/  S2R R17, SR_TID.X ;  /* 0x0000000000117919 */ /* 0x000e620000002100 */
[----:B------:R-:W-:-:S04]  /*23400*/  UPRMT UR8, UR21, 0x9910, URZ ;  /* 0x0000991015087896 */ /* 0x000fc8000800003f */
[----:B------:R-:W-:Y:S01]  /*23410*/  UISETP.NE.AND UP0, UPT, UR8, 0x2, UPT ;  /* 0x000000020800788c */ /* 0x000fe2000bf05270 */
[----:B-1----:R-:W-:-:S13]  /*23420*/  LOP3.LUT P0, RZ, R17, 0x7f, RZ, 0xc0, !PT ;  /* 0x0000007f11ff7812 */ /* 0x002fda000780c0ff */
[----:B0-----:R-:W0:Y:S02]  /*23430*/  @!P0 LDC R14, c[0x0][0x500] ;  /* 0x00014000ff0e8b82 */ /* 0x001e240000000800 */
[----:B0-----:R0:W-:Y:S01]  /*23440*/  @!P0 SYNCS.ARRIVE.TRANS64 RZ, [R15+URZ], R14 ;  /* 0x0000000e0fff89a7 */ /* 0x0011e2000800003f */
[----:B------:R-:W-:-:S13]  /*23450*/  PLOP3.LUT P0, PT, PT, PT, UP0, 0x80, 0x0 ;  /* 0x000000000000781c */ /* 0x000fda0003f0f008 */
[----:B0-----:R-:W-:Y:S05]  /*23460*/  @P0 BRA `(.L_x_555) ;  /* 0x0000000000040947 */ /* 0x001fea0003800000 */
[----:B------:R-:W-:Y:S01]  /*23470*/  BPT.TRAP 0x1 ;  /* 0x000000040000795c */ /* 0x000fe20000300000 */
.L_x_555:
[----:B------:R-:W-:Y:S01]  /*23480*/  IMAD R14, R12, 0x4, R8 ;  /* 0x000000040c0e7824 */ /* 0x000fe200078e0208 */
[----:B------:R-:W-:Y:S01]  /*23490*/  R2UR UR34, R13 ;  /* 0x000000000d2272ca */ /* 0x000fe200000e0000 */
[----:B------:R-:W-:Y:S01]  /*234a0*/  UIADD3 UR14, UP0, UR40, 0xf0, URZ ;  /* 0x000000f0280e7890 */ /* 0x000fe2000ff1e03f */
[----:B------:R-:W-:Y:S01]  /*234b0*/  R2UR UR33, R15 ;  /* 0x000000000f2172ca */ /* 0x000fe200000e0000 */
[----:B------:R-:W-:Y:S01]  /*234c0*/  IMAD.SHL.U32 R14, R14, 0x2000, RZ ;  /* 0x000020000e0e7824 */ /* 0x000fe200078e00ff */
[----:B------:R-:W-:Y:S01]  /*234d0*/  R2UR UR36, R11 ;  /* 0x000000000b2472ca */ /* 0x000fe200000e0000 */
[----:B------:R-:W-:Y:S01]  /*234e0*/  UIADD3 UR42, UP1, UR40, 0x1f0, URZ ;  /* 0x000001f0282a7890 */ /* 0x000fe2000ff3e03f */
[----:B------:R-:W-:Y:S01]  /*234f0*/  R2UR UR35, R5 ;  /* 0x00000000052372ca */ /* 0x000fe200000e0000 */
[----:B------:R-:W-:Y:S01]  /*23500*/  UIADD3.X UR15, URZ, UR41, URZ, UP0, !UPT ;  /* 0x000000293f0f7290 */ /* 0x000fe200087fe43f */
[----:B------:R-:W-:Y:S01]  /*23510*/  LEA R14, R14, R9, 0x1 ;  /* 0x000000090e0e7211 */ /* 0x000fe200078e08ff */
[----:B------:R-:W-:Y:S01]  /*23520*/  IMAD R9, R12, 0x10000, R9 ;  /* 0x000100000c097824 */ /* 0x000fe200078e0209 */
[----:B------:R-:W-:Y:S01]  /*23530*/  IADD3 R4, R4, -0x1, RZ ;  /* 0xffffffff04047810 */ /* 0x000fe20007ffe0ff */
[----:B------:R-:W-:Y:S01]  /*23540*/  UIADD3.X UR43, URZ, UR41, URZ, UP1, !UPT ;  /* 0x000000293f2b7290 */ /* 0x000fe20008ffe43f */
[----:B------:R-:W-:Y:S01]  /*23550*/  R2UR UR24, R14 ;  /* 0x000000000e1872ca */ /* 0x000fe200000e0000 */
[----:B------:R-:W-:Y:S01]  /*23560*/  UIADD3 UR26, UR34, 0x40, URZ ;  /* 0x00000040221a7890 */ /* 0x000fe2000fffe03f */
[----:B------:R-:W-:Y:S01]  /*23570*/  R2UR UR8, R9 ;  /* 0x00000000090872ca */ /* 0x000fe200000e0000 */
[----:B------:R-:W-:Y:S01]  /*23580*/  VIADD R12, R12, 0x1 ;  /* 0x000000010c0c7836 */ /* 0x000fe20000000000 */
[----:B------:R-:W-:Y:S01]  /*23590*/  R2UR UR19, R2 ;  /* 0x00000000021372ca */ /* 0x000fe200000e0000 */
[----:B------:R-:W-:Y:S01]  /*235a0*/  UMOV UR13, 0x30000 ;  /* 0x00030000000d7882 */ /* 0x000fe20000000000 */
[----:B------:R-:W-:Y:S01]  /*235b0*/  ISETP.GT.AND P1, PT, R4, 0x1, PT ;  /* 0x000000010400780c */ /* 0x000fe20003f24270 */
[----:B------:R-:W-:Y:S01]  /*235c0*/  UMOV UR22, 0x0 ;  /* 0x0000000000167882 */ /* 0x000fe20000000000 */
[----:B------:R-:W-:Y:S01]  /*235d0*/  UMOV UR23, 0x10000000 ;  /* 0x1000000000177882 */ /* 0x000fe20000000000 */
[C---:B------:R-:W-:Y:S01]  /*235e0*/  ISETP.NE.AND P0, PT, R12.reuse, 0x3, PT ;  /* 0x000000030c00780c */ /* 0x040fe20003f05270 */
[----:B------:R-:W-:Y:S01]  /*235f0*/  UMOV UR25, UR33 ;  /* 0x0000002100197c82 */ /* 0x000fe20008000000 */
[----:B------:R-:W-:Y:S01]  /*23600*/  UMOV UR28, UR36 ;  /* 0x00000024001c7c82 */ /* 0x000fe20008000000 */
[----:B------:R-:W-:Y:S01]  /*23610*/  UMOV UR27, UR35 ;  /* 0x00000023001b7c82 */ /* 0x000fe20008000000 */
[----:B------:R-:W-:Y:S01]  /*23620*/  UIADD3 UR32, UR24, 0x100, URZ ;  /* 0x0000010018207890 */ /* 0x000fe2000fffe03f */
[----:B------:R-:W-:Y:S01]  /*23630*/  SEL R14, RZ, 0x1, P0 ;  /* 0x00000001ff0e7807 */ /* 0x000fe20000000000 */
[----:B------:R-:W-:Y:S01]  /*23640*/  UIADD3 UR24, UR24, 0x8100, URZ ;  /* 0x0000810018187890 */ /* 0x000fe2000fffe03f */
[----:B------:R-:W-:Y:S01]  /*23650*/  VIADD R13, R13, 0x80 ;  /* 0x000000800d0d7836 */ /* 0x000fe20000000000 */
[----:B------:R-:W-:Y:S01]  /*23660*/  UIADD3 UR16, UR8, 0x30100, URZ ;  /* 0x0003010008107890 */ /* 0x000fe2000fffe03f */
[----:B------:R-:W-:Y:S01]  /*23670*/  LOP3.LUT R3, R3, R14, RZ, 0x3c, !PT ;  /* 0x0000000e03037212 */ /* 0x000fe200078e3cff */
[----:B------:R-:W-:Y:S01]  /*23680*/  UIADD3 UR8, UR8, 0x38100, URZ ;  /* 0x0003810008087890 */ /* 0x000fe2000fffe03f */
[----:B------:R-:W-:Y:S01]  /*23690*/  SEL R12, R12, RZ, P0 ;  /* 0x000000ff0c0c7207 */ /* 0x000fe20000000000 */
[----:B------:R-:W-:Y:S01]  /*236a0*/  UMOV UR17, UR33 ;  /* 0x0000002100117c82 */ /* 0x000fe20008000000 */
[----:B------:R-:W-:Y:S01]  /*236b0*/  UMOV UR18, UR34 ;  /* 0x0000002200127c82 */ /* 0x000fe20008000000 */
[----:B------:R-:W-:Y:S01]  /*236c0*/  UMOV UR20, UR36 ;  /* 0x0000002400147c82 */ /* 0x000fe20008000000 */
[----:B------:R0:W-:Y:S01]  /*236d0*/  UTMALDG.3D.MULTICAST [UR32], [UR14], UR13, desc[UR22] ;  /* 0x000016200e0073b4 */ /* 0x0001e2000801180d */
[----:B------:R-:W-:Y:S01]  /*236e0*/  UMOV UR9, UR33 ;  /* 0x0000002100097c82 */ /* 0x000fe20008000000 */
[----:B------:R-:W-:Y:S01]  /*236f0*/  UMOV UR11, UR19 ;  /* 0x00000013000b7c82 */ /* 0x000fe20008000000 */
[----:B------:R-:W-:Y:S01]  /*23700*/  UMOV UR12, UR36 ;  /* 0x00000024000c7c82 */ /* 0x000fe20008000000 */
[----:B------:R-:W-:Y:S01]  /*23710*/  UMOV UR10, UR26 ;  /* 0x0000001a000a7c82 */ /* 0x000fe20008000000 */
[----:B------:R0:W-:Y:S01]  /*23720*/  UTMALDG.3D.MULTICAST [UR24], [UR14], UR13, desc[UR22] ;  /* 0x000016180e0073b4 */ /* 0x0001e2000801180d */
[----:B------:R0:W-:Y:S01]  /*23730*/  UTMALDG.3D [UR16], [UR42], desc[UR22] ;  /* 0x000016102a0075b4 */ /* 0x0001e20008011000 */
[----:B------:R0:W-:Y:S02]  /*23740*/  UTMALDG.3D [UR8], [UR42], desc[UR22] ;  /* 0x000016082a0075b4 */ /* 0x0001e40008011000 */
[----:B0-----:R-:W-:Y:S05]  /*23750*/  @P1 BRA `(.L_x_556) ;  /* 0xfffffffc00041947 */ /* 0x001fea000383ffff */
.L_x_553:
[----:B------:R-:W-:Y:S05]  /*23760*/  BSYNC B1 ;  /* 0x0000000000017941 */ /* 0x000fea0003800000 */
.L_x_552:
[----:B------:R-:W2:Y:S01]  /*23770*/  LDL.LU R15, [R1+0x200] ;  /* 0x00020000010f7983 */ /* 0x000ea20000300800 */
[----:B------:R-:W-:Y:S01]  /*23780*/  LOP3.LUT P0, RZ, R10, 0xff, RZ, 0xc0, !PT ;  /* 0x000000ff0aff7812 */ /* 0x000fe2000780c0ff */
[C---:B------:R-:W-:Y:S01]  /*23790*/  IMAD.IADD R6, R7.reuse, 0x1, R6 ;  /* 0x0000000107067824 */ /* 0x040fe200078e0206 */
[----:B------:R-:W-:Y:S01]  /*237a0*/  ULDC.64 UR8, c[0x0][0x650] ;  /* 0x0001940000087ab9 */ /* 0x000fe20000000a00 */
[----:B------:R-:W3:Y:S01]  /*237b0*/  LDL.LU R14, [R1+0x204] ;  /* 0x00020400010e7983 */ /* 0x000ee20000300800 */
[----:B------:R-:W-:Y:S01]  /*237c0*/  ISETP.GE.U32.AND P1, PT, R7, 0x3, PT ;  /* 0x000000030700780c */ /* 0x000fe20003f26070 */
[----:B------:R-:W-:Y:S01]  /*237d0*/  BSSY B1, `(.L_x_557) ;  /* 0x0000072000017945 */ /* 0x000fe20003800000 */
[----:B------:R-:W-:Y:S01]  /*237e0*/  IMAD.MOV.U32 R11, RZ, RZ, -0x1 ;  /* 0xffffffffff0b7424 */ /* 0x000fe200078e00ff */
[----:B------:R-:W-:Y:S02]  /*237f0*/  PRMT R4, RZ, 0x7610, R4 ;  /* 0x00007610ff047816 */ /* 0x000fe40000000004 */
[----:B------:R-:W-:-:S04]  /*23800*/  PRMT R10, RZ, 0x7610, R10 ;  /* 0x00007610ff0a7816 */ /* 0x000fc8000000000a */
[----:B------:R-:W0:Y:S01]  /*23810*/  @P0 S2R R8, SR_CgaCtaId ;  /* 0x0000000000080919 */ /* 0x000e220000008800 */
[----:B------:R-:W-:-:S04]  /*23820*/  @P0 MOV R3, 0x400 ;  /* 0x0000040000030802 */ /* 0x000fc80000000f00 */
[----:B0-----:R-:W-:-:S04]  /*23830*/  @P0 LEA R3, R8, R3, 0x18 ;  /* 0x0000000308030211 */ /* 0x001fc800078ec0ff */
[----:B------:R0:W-:Y:S01]  /*23840*/  @P0 SYNCS.ARRIVE.TRANS64.A1T0 RZ, [R3+URZ+0x48], RZ ;  /* 0x000048ff03ff09a7 */ /* 0x0001e2000810003f */
[----:B------:R-:W-:-:S04]  /*23850*/  ISETP.GT.U32.AND P0, PT, R6, 0x2, PT ;  /* 0x000000020600780c */ /* 0x000fc80003f04070 */
[----:B------:R-:W-:Y:S01]  /*23860*/  ISETP.LT.U32.AND P0, PT, R7, 0x3, P0 ;  /* 0x000000030700780c */ /* 0x000fe20000701070 */
[----:B0-----:R-:W-:-:S04]  /*23870*/  IMAD.WIDE.U32 R2, R6, -0x55555555, RZ ;  /* 0xaaaaaaab06027825 */ /* 0x001fc800078e00ff */
[----:B------:R-:W-:Y:S01]  /*23880*/  IMAD.MOV.U32 R2, RZ, RZ, -0x1 ;  /* 0xffffffffff027424 */ /* 0x000fe200078e00ff */
[----:B------:R-:W-:Y:S02]  /*23890*/  SHF.R.U32.HI R5, RZ, 0x1, R3 ;  /* 0x00000001ff057819 */ /* 0x000fe40000011603 */
[----:B------:R-:W-:-:S03]  /*238a0*/  SEL R3, RZ, 0x1, !P0 ;  /* 0x00000001ff037807 */ /* 0x000fc60004000000 */
[----:B------:R-:W-:Y:S01]  /*238b0*/  IMAD R6, R5, -0x3, R6 ;  /* 0xfffffffd05067824 */ /* 0x000fe200078e0206 */
[----:B------:R-:W-:Y:S02]  /*238c0*/  LOP3.LUT R0, R0, R3, RZ, 0x3c, !PT ;  /* 0x0000000300007212 */ /* 0x000fe400078e3cff */
[----:B------:R-:W-:Y:S02]  /*238d0*/  MOV R3, 0xffffffff ;  /* 0xffffffff00037802 */ /* 0x000fe40000000f00 */
[----:B------:R-:W-:Y:S02]  /*238e0*/  @P1 LOP3.LUT R0, R0, 0x1, R5, 0x78, !PT ;  /* 0x0000000100001812 */ /* 0x000fe400078e7805 */
[----:B---3--:R-:W-:-:S04]  /*238f0*/  IADD3 R14, P0, R14, UR30, RZ ;  /* 0x0000001e0e0e7c10 */ /* 0x008fc8000ff1e0ff */
[----:B--2---:R-:W-:Y:S01]  /*23900*/  IADD3.X R15, R15, UR7, RZ, P0, !PT ;  /* 0x000000070f0f7c10 */ /* 0x004fe200087fe4ff */
[----:B------:R0:W-:Y:S01]  /*23910*/  STL [R1+0x204], R14 ;  /* 0x0002040e01007387 */ /* 0x0001e20000100800 */
[----:B------:R-:W-:-:S03]  /*23920*/  ISETP.GE.U32.AND P0, PT, R14, UR8, PT ;  /* 0x000000080e007c0c */ /* 0x000fc6000bf06070 */
[----:B------:R0:W-:Y:S01]  /*23930*/  STL [R1+0x200], R15 ;  /* 0x0002000f01007387 */ /* 0x0001e20000100800 */
[----:B------:R-:W-:-:S13]  /*23940*/  ISETP.GE.U32.AND.EX P0, PT, R15, UR9, PT, P0 ;  /* 0x000000090f007c0c */ /* 0x000fda000bf06100 */
[----:B0-----:R-:W-:Y:S05]  /*23950*/  @P0 BRA `(.L_x_558) ;  /* 0x0000000400640947 */ /* 0x001fea0003800000 */
[----:B------:R-:W0:Y:S01]  /*23960*/  S2R R9, SR_CTAID.X ;  /* 0x0000000000097919 */ /* 0x000e220000002500 */
[----:B------:R-:W-:Y:S01]  /*23970*/  ULDC UR8, c[0x0][0x150] ;  /* 0x0000540000087ab9 */ /* 0x000fe20000000800 */
[----:B------:R-:W1:Y:S01]  /*23980*/  LDC R4, c[0x0][0x144] ;  /* 0x00005100ff047b82 */ /* 0x000e620000000800 */
[----:B------:R-:W-:Y:S01]  /*23990*/  UISETP.NE.AND UP0, UPT, UR39, URZ, UPT ;  /* 0x0000003f2700728c */ /* 0x000fe2000bf05270 */
[----:B------:R-:W2:Y:S01]  /*239a0*/  S2R R2, SR_CTAID.Y ;  /* 0x0000000000027919 */ /* 0x000ea20000002600 */
[----:B------:R-:W-:-:S04]  /*239b0*/  ULDC UR11, c[0x0][0x630] ;  /* 0x00018c00000b7ab9 */ /* 0x000fc80000000800 */
[----:B------:R-:W-:Y:S01]  /*239c0*/  PLOP3.LUT P0, PT, PT, PT, UP0, 0x80, 0x0 ;  /* 0x000000000000781c */ /* 0x000fe20003f0f008 */
[----:B------:R-:W3:Y:S01]  /*239d0*/  LDC R13, c[0x0][0x148] ;  /* 0x00005200ff0d7b82 */ /* 0x000ee20000000800 */
[----:B0-----:R-:W-:Y:S02]  /*239e0*/  I2FP.F32.U32 R3, R9 ;  /* 0x0000000900037245 */ /* 0x001fe40000201000 */
[----:B--2---:R-:W-:-:S03]  /*239f0*/  I2FP.F32.U32 R5, R2 ;  /* 0x0000000200057245 */ /* 0x004fc60000201000 */
[----:B------:R-:W-:Y:S01]  /*23a00*/  FMUL R3, R3, UR8 ;  /* 0x0000000803037c20 */ /* 0x000fe20008400000 */
[----:B------:R-:W-:Y:S02]  /*23a10*/  ULDC UR8, c[0x0][0x154] ;  /* 0x0000550000087ab9 */ /* 0x000fe40000000800 */
[----:B------:R-:W-:Y:S01]  /*23a20*/  FMUL R11, R5, UR8 ;  /* 0x00000008050b7c20 */ /* 0x000fe20008400000 */
[----:B------:R-:W-:Y:S02]  /*23a30*/  ULDC.64 UR8, c[0x0][0x628] ;  /* 0x00018a0000087ab9 */ /* 0x000fe40000000a00 */
[----:B------:R-:W0:Y:S08]  /*23a40*/  F2I.U32.TRUNC.NTZ R3, R3 ;  /* 0x0000000300037305 */ /* 0x000e30000020f000 */
[----:B------:R-:W2:Y:S01]  /*23a50*/  F2I.U32.TRUNC.NTZ R11, R11 ;  /* 0x0000000b000b7305 */ /* 0x000ea2000020f000 */
[----:B0-----:R-:W-:-:S02]  /*23a60*/  IADD3 R5, -R3, RZ, RZ ;  /* 0x000000ff03057210 */ /* 0x001fc40007ffe1ff */
[----:B------:R-:W-:-:S03]  /*23a70*/  MOV R3, R15 ;  /* 0x0000000f00037202 */ /* 0x000fc60000000f00 */
[----:B-1----:R-:W-:Y:S02]  /*23a80*/  IMAD R9, R4, R5, R9 ;  /* 0x0000000504097224 */ /* 0x002fe400078e0209 */
[----:B--2---:R-:W-:-:S04]  /*23a90*/  IMAD.MOV R4, RZ, RZ, -R11 ;  /* 0x000000ffff047224 */ /* 0x004fc800078e0a0b */
[----:B---3--:R-:W-:Y:S01]  /*23aa0*/  @P0 IMAD R9, R13, R4, R2 ;  /* 0x000000040d090224 */ /* 0x008fe200078e0202 */
[----:B------:R-:W-:Y:S01]  /*23ab0*/  ISETP.NE.U32.AND P0, PT, RZ, UR8, PT ;  /* 0x00000008ff007c0c */ /* 0x000fe2000bf05070 */
[----:B------:R-:W-:-:S03]  /*23ac0*/  IMAD.MOV.U32 R2, RZ, RZ, R14 ;  /* 0x000000ffff027224 */ /* 0x000fc600078e000e */
[----:B------:R-:W-:-:S13]  /*23ad0*/  ISETP.NE.AND.EX P0, PT, RZ, UR9, PT, P0 ;  /* 0x00000009ff007c0c */ /* 0x000fda000bf05300 */
[----:B------:R-:W-:Y:S05]  /*23ae0*/  @!P0 BRA `(.L_x_559) ;  /* 0x0000000000288947 */ /* 0x000fea0003800000 */
[----:B------:R-:W-:Y:S02]  /*23af0*/  ULDC UR10, c[0x0][0x634] ;  /* 0x00018d00000a7ab9 */ /* 0x000fe40000000800 */
[----:B------:R-:W-:-:S05]  /*23b00*/  IADD3 R3, P0, R14, UR10, RZ ;  /* 0x0000000a0e037c10 */ /* 0x000fca000ff1e0ff */
[----:B------:R-:W-:-:S04]  /*23b10*/  IMAD.X R11, RZ, RZ, R15, P0 ;  /* 0x000000ffff0b7224 */ /* 0x000fc800000e060f */
[----:B------:R-:W-:-:S04]  /*23b20*/  IMAD.WIDE.U32 R4, R11, UR8, RZ ;  /* 0x000000080b047c25 */ /* 0x000fc8000f8e00ff */
[----:B------:R-:W-:-:S04]  /*23b30*/  IMAD.WIDE.U32 R4, P0, R3, UR9, R4 ;  /* 0x0000000903047c25 */ /* 0x000fc8000f800004 */
[----:B------:R-:W-:Y:S01]  /*23b40*/  IMAD.WIDE.U32 R2, R3, UR8, RZ ;  /* 0x0000000803027c25 */ /* 0x000fe2000f8e00ff */
[----:B------:R-:W-:-:S04]  /*23b50*/  MOV R2, R5 ;  /* 0x0000000500027202 */ /* 0x000fc80000000f00 */
[----:B------:R-:W-:Y:S01]  /*23b60*/  IADD3 RZ, P1, R3, R4, RZ ;  /* 0x0000000403ff7210 */ /* 0x000fe20007f3e0ff */
[----:B------:R-:W-:-:S04]  /*23b70*/  IMAD.X R3, RZ, RZ, RZ, P0 ;  /* 0x000000ffff037224 */ /* 0x000fc800000e06ff */
[----:B------:R-:W-:-:S08]  /*23b80*/  IMAD.WIDE.U32.X R2, R11, UR9, R2, P1 ;  /* 0x000000090b027c25 */ /* 0x000fd000088e0402 */
.L_x_559:
[--C-:B------:R-:W-:Y:S01]  /*23b90*/  SHF.R.U64 R11, R2, UR11, R3.reuse ;  /* 0x0000000b020b7c19 */ /* 0x100fe20008001203 */
[----:B------:R-:W-:Y:S01]  /*23ba0*/  ULDC.64 UR8, c[0x0][0x620] ;  /* 0x0001880000087ab9 */ /* 0x000fe20000000a00 */
[----:B------:R-:W-:Y:S01]  /*23bb0*/  SHF.R.U32.HI R2, RZ, UR11, R3 ;  /* 0x0000000bff027c19 */ /* 0x000fe20008011603 */
[----:B------:R-:W-:Y:S01]  /*23bc0*/  ULDC.64 UR10, c[0x0][0x640] ;  /* 0x00019000000a7ab9 */ /* 0x000fe20000000a00 */
[----:B------:R-:W-:Y:S02]  /*23bd0*/  IADD3 R13, P0, RZ, -R11, RZ ;  /* 0x8000000bff0d7210 */ /* 0x000fe40007f1e0ff */
[----:B------:R-:W-:-:S03]  /*23be0*/  MOV R3, R15 ;  /* 0x0000000f00037202 */ /* 0x000fc60000000f00 */
[----:B------:R-:W-:Y:S01]  /*23bf0*/  IMAD.X R2, RZ, RZ, ~R2, P0 ;  /* 0x000000ffff027224 */ /* 0x000fe200000e0e02 */
[----:B------:R-:W-:-:S03]  /*23c00*/  ISETP.NE.U32.AND P0, PT, RZ, UR10, PT ;  /* 0x0000000aff007c0c */ /* 0x000fc6000bf05070 */
[----:B------:R-:W-:Y:S01]  /*23c10*/  IMAD R2, R2, UR8, RZ ;  /* 0x0000000802027c24 */ /* 0x000fe2000f8e02ff */
[----:B------:R-:W-:-:S03]  /*23c20*/  ISETP.NE.AND.EX P0, PT, RZ, UR11, PT, P0 ;  /* 0x0000000bff007c0c */ /* 0x000fc6000bf05300 */
[----:B------:R-:W-:Y:S02]  /*23c30*/  IMAD R5, R13, UR9, R2 ;  /* 0x000000090d057c24 */ /* 0x000fe4000f8e0202 */
[----:B------:R-:W-:-:S04]  /*23c40*/  IMAD.MOV.U32 R2, RZ, RZ, R14 ;  /* 0x000000ffff027224 */ /* 0x000fc800078e000e */
[----:B------:R-:W-:Y:S01]  /*23c50*/  IMAD.WIDE.U32 R2, R13, UR8, R2 ;  /* 0x000000080d027c25 */ /* 0x000fe2000f8e0002 */
[----:B------:R-:W-:-:S03]  /*23c60*/  ULDC UR8, c[0x0][0x618] ;  /* 0x0001860000087ab9 */ /* 0x000fc60000000800 */
[----:B------:R-:W-:-:S05]  /*23c70*/  IMAD.IADD R3, R3, 0x1, R5 ;  /* 0x0000000103037824 */ /* 0x000fca00078e0205 */
[--C-:B------:R-:W-:Y:S02]  /*23c80*/  SHF.R.U64 R12, R2, UR8, R3.reuse ;  /* 0x00000008020c7c19 */ /* 0x100fe40008001203 */
[----:B------:R-:W-:Y:S01]  /*23c90*/  SHF.R.U32.HI R3, RZ, UR8, R3 ;  /* 0x00000008ff037c19 */ /* 0x000fe20008011603 */
[----:B------:R-:W-:-:S03]  /*23ca0*/  ULDC UR8, c[0x0][0x608] ;  /* 0x0001820000087ab9 */ /* 0x000fc60000000800 */
[--C-:B------:R-:W-:Y:S02]  /*23cb0*/  SHF.R.U64 R13, R12, UR8, R3.reuse ;  /* 0x000000080c0d7c19 */ /* 0x100fe40008001203 */
[----:B------:R-:W-:Y:S01]  /*23cc0*/  SHF.R.U32.HI R2, RZ, UR8, R3 ;  /* 0x00000008ff027c19 */ /* 0x000fe20008011603 */
[----:B------:R-:W-:-:S03]  /*23cd0*/  ULDC UR8, c[0x0][0x658] ;  /* 0x0001960000087ab9 */ /* 0x000fc60000000800 */
[--C-:B------:R-:W-:Y:S02]  /*23ce0*/  SHF.R.U64 R14, R13, UR8, R2.reuse ;  /* 0x000000080d0e7c19 */ /* 0x100fe40008001202 */
[----:B------:R-:W-:-:S03]  /*23cf0*/  SHF.R.U32.HI R15, RZ, UR8, R2 ;  /* 0x00000008ff0f7c19 */ /* 0x000fc60008011602 */
[----:B------:R-:W-:Y:S01]  /*23d00*/  IMAD.MOV.U32 R2, RZ, RZ, R14 ;  /* 0x000000ffff027224 */ /* 0x000fe200078e000e */
[----:B------:R-:W-:Y:S01]  /*23d10*/  MOV R3, R15 ;  /* 0x0000000f00037202 */ /* 0x000fe20000000f00 */
[----:B------:R-:W-:Y:S06]  /*23d20*/  @!P0 BRA `(.L_x_560) ;  /* 0x0000000000288947 */ /* 0x000fec0003800000 */
        /* <DEDUP_REMOVED lines=10> */
.L_x_560:
[----:B------:R-:W-:Y:S01]  /*23dd0*/  ULDC UR8, c[0x0][0x648] ;  /* 0x0001920000087ab9 */ /* 0x000fe20000000800 */
[----:B------:R-:W-:Y:S01]  /*23de0*/  LOP3.LUT R13, R13, UR6, RZ, 0xc0, !PT ;  /* 0x000000060d0d7c12 */ /* 0x000fe2000f8ec0ff */
[----:B------:R-:W-:Y:S01]  /*23df0*/  UISETP.NE.AND UP0, UPT, UR39, URZ, UPT ;  /* 0x0000003f2700728c */ /* 0x000fe2000bf05270 */
[----:B------:R-:W-:Y:S01]  /*23e00*/  SHF.R.U64 R2, R2, UR8, R3 ;  /* 0x0000000802027c19 */ /* 0x000fe20008001203 */
[----:B------:R-:W-:-:S04]  /*23e10*/  ULDC UR8, c[0x0][0x638] ;  /* 0x00018e0000087ab9 */ /* 0x000fc80000000800 */
[----:B------:R-:W-:Y:S01]  /*23e20*/  IMAD.MOV R3, RZ, RZ, -R2 ;  /* 0x000000ffff037224 */ /* 0x000fe200078e0a02 */
[----:B------:R-:W-:Y:S01]  /*23e30*/  PLOP3.LUT P0, PT, PT, PT, UP0, 0x40, 0x0 ;  /* 0x000000000000781c */ /* 0x000fe20003f0e808 */
[----:B------:R-:W-:Y:S01]  /*23e40*/  IMAD R4, R2, UR5, R13 ;  /* 0x0000000502047c24 */ /* 0x000fe2000f8e020d */
[----:B------:R-:W-:Y:S01]  /*23e50*/  PLOP3.LUT P1, PT, PT, PT, UP0, 0x40, 0x0 ;  /* 0x000000000000781c */ /* 0x000fe20003f2e808 */
[----:B------:R-:W-:Y:S01]  /*23e60*/  IMAD R14, R3, UR8, R14 ;  /* 0x00000008030e7c24 */ /* 0x000fe2000f8e020e */
[----:B------:R-:W-:Y:S01]  /*23e70*/  ULDC UR8, c[0x0][0x610] ;  /* 0x0001840000087ab9 */ /* 0x000fe20000000800 */
[----:B------:R-:W-:Y:S01]  /*23e80*/  LOP3.LUT R3, R12, UR4, RZ, 0xc0, !PT ;  /* 0x000000040c037c12 */ /* 0x000fe2000f8ec0ff */
[----:B------:R-:W-:Y:S01]  /*23e90*/  IMAD R9, R4, UR8, R9 ;  /* 0x0000000804097c24 */ /* 0x000fe2000f8e0209 */
[----:B------:R-:W-:Y:S01]  /*23ea0*/  ULDC UR8, c[0x0][0x600] ;  /* 0x0001800000087ab9 */ /* 0x000fe20000000800 */
[----:B------:R-:W-:Y:S02]  /*23eb0*/  IMAD.MOV.U32 R4, RZ, RZ, 0x1 ;  /* 0x00000001ff047424 */ /* 0x000fe400078e00ff */
[----:B------:R-:W-:-:S05]  /*23ec0*/  IMAD R14, R14, UR8, R3 ;  /* 0x000000080e0e7c24 */ /* 0x000fca000f8e0203 */
[----:B------:R-:W-:Y:S02]  /*23ed0*/  SEL R2, R14, R9, P0 ;  /* 0x000000090e027207 */ /* 0x000fe40000000000 */
[----:B------:R-:W-:-:S07]  /*23ee0*/  SEL R3, R9, R14, P1 ;  /* 0x0000000e09037207 */ /* 0x000fce0000800000 */
.L_x_558:
[----:B------:R-:W-:Y:S05]  /*23ef0*/  BSYNC B1 ;  /* 0x0000000000017941 */ /* 0x000fea0003800000 */
.L_x_557:
[----:B------:R-:W-:-:S13]  /*23f00*/  LOP3.LUT P0, RZ, R4, 0xff, RZ, 0xc0, !PT ;  /* 0x000000ff04ff7812 */ /* 0x000fda000780c0ff */
[----:B------:R-:W-:Y:S05]  /*23f10*/  @P0 BRA `(.L_x_561) ;  /* 0xfffffff000dc0947 */ /* 0x000fea000383ffff */
[----:B------:R-:W-:Y:S05]  /*23f20*/  BSYNC B0 ;  /* 0x0000000000007941 */ /* 0x000fea0003800000 */
.L_x_550:
[----:B------:R-:W-:-:S03]  /*23f30*/  UMOV UR8, 0xffffffff ;  /* 0xffffffff00087882 */ /* 0x000fc60000000000 */
[----:B------:R-:W-:Y:S05]  /*23f40*/  BRA.DIV UR8, `(.L_x_562) ;  /* 0x0000000208f47947 */ /* 0x000fea000b800000 */
[----:B------:R-:W-:-:S13]  /*23f50*/  ELECT P6, URZ, PT ;  /* 0x00000000003f782f */ /* 0x000fda00038c0000 */
.L_x_575:
[----:B------:R-:W-:Y:S04]  /*23f60*/  BSSY B0, `(.L_x_563) ;  /* 0x0000023000007945 */ /* 0x000fe80003800000 */
[----:B------:R-:W-:Y:S05]  /*23f70*/  @!P6 BRA `(.L_x_564) ;  /* 0x000000000084e947 */ /* 0x000fea0003800000 */
[----:B------:R-:W-:-:S04]  /*23f80*/  ULOP3.LUT UR8, UR38, 0x2, URZ, 0xfc, !UPT ;  /* 0x0000000226087892 */ /* 0x000fc8000f8efc3f */
[----:B------:R-:W-:-:S06]  /*23f90*/  UISETP.NE.AND UP0, UPT, UR8, 0x3, UPT ;  /* 0x000000030800788c */ /* 0x000fcc000bf05270 */
[----:B------:R-:W-:-:S13]  /*23fa0*/  PLOP3.LUT P0, PT, PT, PT, UP0, 0x80, 0x0 ;  /* 0x000000000000781c */ /* 0x000fda0003f0f008 */
[----:B------:R-:W-:Y:S05]  /*23fb0*/  @!P0 BRA `(.L_x_565) ;  /* 0x0000000000048947 */ /* 0x000fea0003800000 */
[----:B------:R-:W-:Y:S01]  /*23fc0*/  BPT.TRAP 0x1 ;  /* 0x000000040000795c */ /* 0x000fe20000300000 */
.L_x_565:
[----:B------:R-:W0:Y:S01]  /*23fd0*/  S2R R3, SR_CgaCtaId ;  /* 0x0000000000037919 */ /* 0x000e220000008800 */
[----:B------:R-:W-:-:S04]  /*23fe0*/  MOV R2, 0x400 ;  /* 0x0000040000027802 */ /* 0x000fc80000000f00 */
[----:B0-----:R-:W-:Y:S02]  /*23ff0*/  LEA R3, R3, R2, 0x18 ;  /* 0x0000000203037211 */ /* 0x001fe400078ec0ff */
[----:B------:R-:W-:Y:S02]  /*24000*/  SHF.L.U32 R2, R0, 0x1f, RZ ;  /* 0x0000001f00027819 */ /* 0x000fe400000006ff */
[----:B------:R-:W-:-:S05]  /*24010*/  IADD3 R3, R3, 0x18, RZ ;  /* 0x0000001803037810 */ /* 0x000fca0007ffe0ff */
[----:B------:R-:W-:-:S04]  /*24020*/  IMAD R5, R6, 0x8, R3 ;  /* 0x0000000806057824 */ /* 0x000fc800078e0203 */
[----:B------:R-:W0:Y:S02]  /*24030*/  SYNCS.PHASECHK.TRANS64.TRYWAIT P0, [R5+URZ], R2 ;  /* 0x00000002050075a7 */ /* 0x000e24000800017f */
[----:B0-----:R-:W-:Y:S05]  /*24040*/  @!P0 BRA `(.L_x_566) ;  /* 0x0000000000d48947 */ /* 0x001fea0003800000 */
.L_x_576:
[----:B------:R-:W-:-:S05]  /*24050*/  VIADD R6, R6, 0x1 ;  /* 0x0000000106067836 */ /* 0x000fca0000000000 */
[----:B------:R-:W-:-:S04]  /*24060*/  ISETP.NE.AND P0, PT, R6, 0x3, PT ;  /* 0x000000030600780c */ /* 0x000fc80003f05270 */
[----:B0-----:R-:W-:Y:S02]  /*24070*/  SEL R5, RZ, 0x1, P0 ;  /* 0x00000001ff057807 */ /* 0x001fe40000000000 */
[----:B------:R-:W-:Y:S02]  /*24080*/  SEL R6, R6, RZ, P0 ;  /* 0x000000ff06067207 */ /* 0x000fe40000000000 */
[----:B------:R-:W-:Y:S02]  /*24090*/  LOP3.LUT R5, R0, R5, RZ, 0x3c, !PT ;  /* 0x0000000500057212 */ /* 0x000fe400078e3cff */
[----:B------:R-:W-:Y:S02]  /*240a0*/  LEA R7, R6, R3, 0x3 ;  /* 0x0000000306077211 */ /* 0x000fe400078e18ff */
[----:B------:R-:W-:-:S04]  /*240b0*/  SHF.L.U32 R0, R5, 0x1f, RZ ;  /* 0x0000001f05007819 */ /* 0x000fc800000006ff */
[----:B------:R-:W0:Y:S02]  /*240c0*/  SYNCS.PHASECHK.TRANS64.TRYWAIT P0, [R7+URZ], R0 ;  /* 0x00000000070075a7 */ /* 0x000e24000800017f */
[----:B0-----:R-:W-:Y:S05]  /*240d0*/  @!P0 BRA `(.L_x_567) ;  /* 0x0000000000c48947 */ /* 0x001fea0003800000 */
.L_x_577:
[----:B0-----:R-:W-:-:S05]  /*240e0*/  VIADD R0, R6, 0x1 ;  /* 0x0000000106007836 */ /* 0x001fca0000000000 */
[----:B------:R-:W-:-:S04]  /*240f0*/  ISETP.NE.AND P0, PT, R0, 0x3, PT ;  /* 0x000000030000780c */ /* 0x000fc80003f05270 */
[----:B------:R-:W-:Y:S02]  /*24100*/  SEL R2, RZ, 0x1, P0 ;  /* 0x00000001ff027807 */ /* 0x000fe40000000000 */
[----:B------:R-:W-:Y:S02]  /*24110*/  SEL R0, R0, RZ, P0 ;  /* 0x000000ff00007207 */ /* 0x000fe40000000000 */
[----:B------:R-:W-:-:S03]  /*24120*/  LOP3.LUT R2, R5, R2, RZ, 0x3c, !PT ;  /* 0x0000000205027212 */ /* 0x000fc600078e3cff */
[----:B------:R-:W-:Y:S01]  /*24130*/  IMAD R3, R0, 0x8, R3 ;  /* 0x0000000800037824 */ /* 0x000fe200078e0203 */
[----:B------:R-:W-:-:S07]  /*24140*/  SHF.L.U32 R0, R2, 0x1f, RZ ;  /* 0x0000001f02007819 */ /* 0x000fce00000006ff */
.L_x_568:
[----:B0-----:R0:W1:Y:S02]  /*24150*/  SYNCS.PHASECHK.TRANS64.TRYWAIT P0, [R3+URZ], R0 ;  /* 0x00000000030075a7 */ /* 0x001064000800017f */
[----:B-1----:R-:W-:Y:S05]  /*24160*/  @!P0 NANOSLEEP.SYNCS 0x989680 ;  /* 0x009896800000895d */ /* 0x002fea0003900000 */
[----:B------:R-:W1:Y:S02]  /*24170*/  @!P0 SYNCS.PHASECHK.TRANS64 P0, [R3+URZ], R0 ;  /* 0x00000000030085a7 */ /* 0x000e64000800007f */
[----:B-1----:R-:W-:Y:S05]  /*24180*/  @!P0 BRA `(.L_x_568) ;  /* 0xfffffffc00f08947 */ /* 0x002fea000383ffff */
.L_x_564:
[----:B------:R-:W-:Y:S05]  /*24190*/  BSYNC B0 ;  /* 0x0000000000007941 */ /* 0x000fea0003800000 */
.L_x_563:
[----:B------:R-:W-:Y:S05]  /*241a0*/  EXIT ;  /* 0x000000000000794d */ /* 0x000fea0003800000 */
.L_x_21:
[----:B-1----:R1:W2:Y:S02]  /*241b0*/  SYNCS.PHASECHK.TRANS64.TRYWAIT P1, [R4+URZ], R3 ;  /* 0x00000003040075a7 */ /* 0x0022a4000802017f */
[----:B--2---:R-:W-:Y:S05]  /*241c0*/  @!P1 NANOSLEEP.SYNCS 0x989680 ;  /* 0x009896800000995d */ /* 0x004fea0003900000 */
[----:B------:R-:W2:Y:S02]  /*241d0*/  @!P1 SYNCS.PHASECHK.TRANS64 P1, [R4+URZ], R3 ;  /* 0x00000003040095a7 */ /* 0x000ea4000802007f */
[----:B--2---:R-:W-:Y:S05]  /*241e0*/  @!P1 BRA `(.L_x_21) ;  /* 0xfffffffc00f09947 */ /* 0x004fea000383ffff */
[----:B------:R-:W-:Y:S05]  /*241f0*/  BRA `(.L_x_20) ;  /* 0xfffffdd4001c7947 */ /* 0x000fea000383ffff */
.L_x_26:
[----:B-1----:R1:W2:Y:S02]  /*24200*/  SYNCS.PHASECHK.TRANS64.TRYWAIT P1, [R3+URZ], R4 ;  /* 0x00000004030075a7 */ /* 0x0022a4000802017f */
[----:B--2---:R-:W-:Y:S05]  /*24210*/  @!P1 NANOSLEEP.SYNCS 0x989680 ;  /* 0x009896800000995d */ /* 0x004fea0003900000 */
[----:B------:R-:W2:Y:S02]  /*24220*/  @!P1 SYNCS.PHASECHK.TRANS64 P1, [R3+URZ], R4 ;  /* 0x00000004030095a7 */ /* 0x000ea4000802007f */
[----:B--2---:R-:W-:Y:S05]  /*24230*/  @!P1 BRA `(.L_x_26) ;  /* 0xfffffffc00f09947 */ /* 0x004fea000383ffff */
[----:B------:R-:W-:Y:S05]  /*24240*/  BRA `(.L_x_25) ;  /* 0xfffffe4800a87947 */ /* 0x000fea000383ffff */
.L_x_551:
[----:B------:R-:W-:Y:S01]  /*24250*/  BSSY B1, `(.L_x_569) ;  /* 0x0000006000017945 */ /* 0x000fe20003800000 */
[----:B------:R-:W-:-:S07]  /*24260*/  MOV R15, 0xffffffff ;  /* 0xffffffff000f7802 */ /* 0x000fce0000000f00 */
[----:B------:R-:W-:Y:S05]  /*24270*/  WARPSYNC.COLLECTIVE R15, `(.L_x_570) ;  /* 0x000000000f0c7348 */ /* 0x000fea0003c00000 */
[----:B------:R-:W-:Y:S02]  /*24280*/  ELECT P6, UR62, PT ;  /* 0x00000000003e782f */ /* 0x000fe400038c0000 */
[----:B------:R-:W-:Y:S01]  /*24290*/  MOV R14, UR62 ;  /* 0x0000003e000e7c02 */ /* 0x000fe20008000f00 */
[----:B------:R-:W-:Y:S10]  /*242a0*/  ENDCOLLECTIVE ;  /* 0x000000000000791b */ /* 0x000ff40003800000 */
.L_x_570:
[----:B------:R-:W-:Y:S05]  /*242b0*/  BSYNC B1 ;  /* 0x0000000000017941 */ /* 0x000fea0003800000 */
.L_x_569:
[----:B------:R-:W-:Y:S05]  /*242c0*/  BRA `(.L_x_571) ;  /* 0xffffffec00fc7947 */ /* 0x000fea000383ffff */
.L_x_554:
[----:B0-----:R0:W1:Y:S02]  /*242d0*/  SYNCS.PHASECHK.TRANS64.TRYWAIT P0, [R15+URZ+0x18], R14 ;  /* 0x0000180e0f0075a7 */ /* 0x001064000800017f */
[----:B-1----:R-:W-:Y:S05]  /*242e0*/  @!P0 NANOSLEEP.SYNCS 0x989680 ;  /* 0x009896800000895d */ /* 0x002fea0003900000 */
[----:B------:R-:W1:Y:S02]  /*242f0*/  @!P0 SYNCS.PHASECHK.TRANS64 P0, [R15+URZ+0x18], R14 ;  /* 0x0000180e0f0085a7 */ /* 0x000e64000800007f */
[----:B-1----:R-:W-:Y:S05]  /*24300*/  @!P0 BRA `(.L_x_554) ;  /* 0xfffffffc00f08947 */ /* 0x002fea000383ffff */
[----:B------:R-:W-:Y:S05]  /*24310*/  BRA `(.L_x_572) ;  /* 0xfffffff000347947 */ /* 0x000fea000383ffff */
.L_x_562:
[----:B------:R-:W-:Y:S01]  /*24320*/  BSSY B0, `(.L_x_573) ;  /* 0x0000006000007945 */ /* 0x000fe20003800000 */
[----:B------:R-:W-:-:S07]  /*24330*/  IMAD.MOV.U32 R15, RZ, RZ, -0x1 ;  /* 0xffffffffff0f7424 */ /* 0x000fce00078e00ff */
[----:B------:R-:W-:Y:S05]  /*24340*/  WARPSYNC.COLLECTIVE R15, `(.L_x_574) ;  /* 0x000000000f0c7348 */ /* 0x000fea0003c00000 */
[----:B------:R-:W-:Y:S02]  /*24350*/  ELECT P6, UR62, PT ;  /* 0x00000000003e782f */ /* 0x000fe400038c0000 */
[----:B------:R-:W-:Y:S01]  /*24360*/  MOV R14, UR62 ;  /* 0x0000003e000e7c02 */ /* 0x000fe20008000f00 */
[----:B------:R-:W-:Y:S10]  /*24370*/  ENDCOLLECTIVE ;  /* 0x000000000000791b */ /* 0x000ff40003800000 */
.L_x_574:
[----:B------:R-:W-:Y:S05]  /*24380*/  BSYNC B0 ;  /* 0x0000000000007941 */ /* 0x000fea0003800000 */
.L_x_573:
[----:B------:R-:W-:Y:S05]  /*24390*/  BRA `(.L_x_575) ;  /* 0xfffffff800f07947 */ /* 0x000fea000383ffff */
.L_x_566:
[----:B0-----:R0:W1:Y:S02]  /*243a0*/  SYNCS.PHASECHK.TRANS64.TRYWAIT P0, [R5+URZ], R2 ;  /* 0x00000002050075a7 */ /* 0x001064000800017f */
[----:B-1----:R-:W-:Y:S05]  /*243b0*/  @!P0 NANOSLEEP.SYNCS 0x989680 ;  /* 0x009896800000895d */ /* 0x002fea0003900000 */
[----:B------:R-:W1:Y:S02]  /*243c0*/  @!P0 SYNCS.PHASECHK.TRANS64 P0, [R5+URZ], R2 ;  /* 0x00000002050085a7 */ /* 0x000e64000800007f */
[----:B-1----:R-:W-:Y:S05]  /*243d0*/  @!P0 BRA `(.L_x_566) ;  /* 0xfffffffc00f08947 */ /* 0x002fea000383ffff */
[----:B------:R-:W-:Y:S05]  /*243e0*/  BRA `(.L_x_576) ;  /* 0xfffffffc00187947 */ /* 0x000fea000383ffff */
.L_x_567:
[----:B0-----:R0:W1:Y:S02]  /*243f0*/  SYNCS.PHASECHK.TRANS64.TRYWAIT P0, [R7+URZ], R0 ;  /* 0x00000000070075a7 */ /* 0x001064000800017f */
[----:B-1----:R-:W-:Y:S05]  /*24400*/  @!P0 NANOSLEEP.SYNCS 0x989680 ;  /* 0x009896800000895d */ /* 0x002fea0003900000 */
[----:B------:R-:W1:Y:S02]  /*24410*/  @!P0 SYNCS.PHASECHK.TRANS64 P0, [R7+URZ], R0 ;  /* 0x00000000070085a7 */ /* 0x000e64000800007f */
[----:B-1----:R-:W-:Y:S05]  /*24420*/  @!P0 BRA `(.L_x_567) ;  /* 0xfffffffc00f08947 */ /* 0x002fea000383ffff */
[----:B------:R-:W-:Y:S05]  /*24430*/  BRA `(.L_x_577) ;  /* 0xfffffffc00287947 */ /* 0x000fea000383ffff */
.L_x_578:
[----:B------:R-:W-:-:S00]  /*24440*/  BRA `(.L_x_578) ;  /* 0xfffffffc00fc7947 */ /* 0x000fc0000383ffff */
[----:B------:R-:W-:-:S00]  /*24450*/  NOP ;  /* 0x0000000000007918 */ /* 0x000fc00000000000 */
        /* <DEDUP_REMOVED lines=10> */
.L_x_579:


//--------------------- .nv.global.init           --------------------------
	.section	.nv.global.init,"aw",@progbits
.nv.global.init:
	.type		$str$22,@object
	.size		$str$22,($str$23 - $str$22)
$str$22:
        /*0000*/ 	.byte	0x6b, 0x5f, 0x74, 0x69, 0x6c, 0x65, 0x5f, 0x63, 0x6f, 0x75, 0x6e, 0x74, 0x20, 0x3e, 0x3d, 0x20
        /*0010*/ 	.byte	0x31, 0x00
	.type		$str$23,@object
	.size		$str$23,(__unnamed_1 - $str$23)
$str$23:
        /*0012*/ 	.byte	0x2f, 0x74, 0x6d, 0x70, 0x2f, 0x63, 0x75, 0x74, 0x6c, 0x61, 0x73, 0x73, 0x5f, 0x73, 0x77, 0x65
        /*0022*/ 	.byte	0x65, 0x70, 0x5f, 0x73, 0x72, 0x63, 0x2f, 0x69, 0x6e, 0x63, 0x6c, 0x75, 0x64, 0x65, 0x2f, 0x63
        /*0032*/ 	.byte	0x75, 0x74, 0x6c, 0x61, 0x73, 0x73, 0x2f, 0x67, 0x65, 0x6d, 0x6d, 0x2f, 0x63, 0x6f, 0x6c, 0x6c
        /*0042*/ 	.byte	0x65, 0x63, 0x74, 0x69, 0x76, 0x65, 0x2f, 0x73, 0x6d, 0x39, 0x30, 0x5f, 0x6d, 0x6d, 0x61, 0x5f
        /*0052*/ 	.byte	0x74, 0x6d, 0x61, 0x5f, 0x67, 0x6d, 0x6d, 0x61, 0x5f, 0x73, 0x73, 0x5f, 0x77, 0x61, 0x72, 0x70
        /*0062*/ 	.byte	0x73, 0x70, 0x65, 0x63, 0x69, 0x61, 0x6c, 0x69, 0x7a, 0x65, 0x64, 0x2e, 0x68, 0x70, 0x70, 0x00
	.type		__unnamed_1,@object
	.size		__unnamed_1,(.L_0 - __unnamed_1)
__unnamed_1:
        /* <DEDUP_REMOVED lines=182> */
        /*0bd2*/ 	.byte	0x79, 0x5d, 0x00
.L_0:


//--------------------- .nv.shared._ZN7cutlass13device_kernelINS_4gemm6kernel13GemmUniversalIN4cute5tupleIJiiiiEEENS1_10collective13CollectiveMmaINS1_34MainloopSm90TmaGmmaWarpSpecializedILi3ENS5_IJNS4_1CILi1EEENSA_ILi2EEESB_EEENS1_35KernelTmaWarpSpecializedCooperativeEEENS5_IJNSA_ILi256EEESG_NSA_ILi128EEEEEENS_10bfloat16_tENS5_IJlSB_lEEESJ_SK_NS4_8TiledMMAINS4_8MMA_AtomIJNS4_4SM904GMMA28MMA_64x256x16_F32BF16BF16_SSILNSO_5MajorE0ELSQ_0ELNSO_7ScaleInE1ELSR_1EEEEEENS4_6LayoutINS5_IJSC_SB_SB_EEENS5_IJSB_NSA_ILi0EEESW_EEEEENS5_IJNS4_10UnderscoreESZ_SZ_EEEEENS4_23SM90_TMA_LOAD_MULTICASTENS4_14ComposedLayoutINS4_7SwizzleILi3ELi4ELi3EEENS4_18smem_ptr_flag_bitsILi16EEENSU_INS5_IJNSA_ILi8EEENSA_ILi64EEEEEENS5_IJS19_SB_EEEEEEEvNS4_8identityENS4_13SM90_TMA_LOADES1D_vS1E_EENS_8epilogue10collective6detail29Sm90TmaWarpSpecializedAdapterINS1I_15DefaultEpilogueISJ_SK_SK_NS1H_6thread17LinearCombinationISJ_Li1EffLNS1M_9ScaleType4KindE0ELNS_15FloatRoundStyleE2ESJ_EENS1_15EpilogueDefaultEEEEEvvEEEEvNT_6ParamsE --------------------------
	.section	.nv.shared._ZN7cutlass13device_kernelINS_4gemm6kernel13GemmUniversalIN4cute5tupleIJiiiiEEENS1_10collective13CollectiveMmaINS1_34MainloopSm90TmaGmmaWarpSpecializedILi3ENS5_IJNS4_1CILi1EEENSA_ILi2EEESB_EEENS1_35KernelTmaWarpSpecializedCooperativeEEENS5_IJNSA_ILi256EEESG_NSA_ILi128EEEEEENS_10bfloat16_tENS5_IJlSB_lEEESJ_SK_NS4_8TiledMMAINS4_8MMA_AtomIJNS4_4SM904GMMA28MMA_64x256x16_F32BF16BF16_SSILNSO_5MajorE0ELSQ_0ELNSO_7ScaleInE1ELSR_1EEEEEENS4_6LayoutINS5_IJSC_SB_SB_EEENS5_IJSB_NSA_ILi0EEESW_EEEEENS5_IJNS4_10UnderscoreESZ_SZ_EEEEENS4_23SM90_TMA_LOAD_MULTICASTENS4_14ComposedLayoutINS4_7SwizzleILi3ELi4ELi3EEENS4_18smem_ptr_flag_bitsILi16EEENSU_INS5_IJNSA_ILi8EEENSA_ILi64EEEEEENS5_IJS19_SB_EEEEEEEvNS4_8identityENS4_13SM90_TMA_LOADES1D_vS1E_EENS_8epilogue10collective6detail29Sm90TmaWarpSpecializedAdapterINS1I_15DefaultEpilogueISJ_SK_SK_NS1H_6thread17LinearCombinationISJ_Li1EffLNS1M_9ScaleType4KindE0ELNS_15FloatRoundStyleE2ESJ_EENS1_15EpilogueDefaultEEEEEvvEEEEvNT_6ParamsE,"aw",@nobits
	.sectionflags	@""
	.align	16
	.zero		1024


//--------------------- .nv.shared.reserved.0     --------------------------
	.section	.nv.shared.reserved.0,"aw",@nobits
	.weak		__nv_reservedSMEM_offset_0_alias
	.size		__nv_reservedSMEM_offset_0_alias, 0, 0
	.other		__nv_reservedSMEM_offset_0_alias,@"STO_CUDA_RESERVED_SHARED STV_DEFAULT"
__nv_reservedSMEM_offset_0_alias:
	.zero		0


//--------------------- .nv.global                --------------------------
	.section	.nv.global,"aw",@nobits
.nv.global:
	.type		_ZN39_INTERNAL_b065145f_4_k_cu_1c34c8b3_28464cute1_E,@object
	.size		_ZN39_INTERNAL_b065145f_4_k_cu_1c34c8b3_28464cute1_E,(_ZN39_INTERNAL_b065145f_4_k_cu_1c34c8b3_28464cuda3std3__45__cpo6cbeginE - _ZN39_INTERNAL_b065145f_4_k_cu_1c34c8b3_28464cute1_E)
_ZN39_INTERNAL_b065145f_4_k_cu_1c34c8b3_28464cute1_E:
	.zero		1
	.type		_ZN39_INTERNAL_b065145f_4_k_cu_1c34c8b3_28464cuda3std3__45__cpo6cbeginE,@object
	.size		_ZN39_INTERNAL_b065145f_4_k_cu_1c34c8b3_28464cuda3std3__45__cpo6cbeginE,(_ZN39_INTERNAL_b065145f_4_k_cu_1c34c8b3_28464cuda3std3__48in_placeE - _ZN39_INTERNAL_b065145f_4_k_cu_1c34c8b3_28464cuda3std3__45__cpo6cbeginE)
_ZN39_INTERNAL_b065145f_4_k_cu_1c34c8b3_28464cuda3std3__45__cpo6cbeginE:
	.zero		1
	.type		_ZN39_INTERNAL_b065145f_4_k_cu_1c34c8b3_28464cuda3std3__48in_placeE,@object
	.size		_ZN39_INTERNAL_b065145f_4_k_cu_1c34c8b3_28464cuda3std3__48in_placeE,(_ZN39_INTERNAL_b065145f_4_k_cu_1c34c8b3_28464cuda3std6ranges3__45__cpo9iter_moveE - _ZN39_INTERNAL_b065145f_4_k_cu_1c34c8b3_28464cuda3std3__48in_placeE)
_ZN39_INTERNAL_b065145f_4_k_cu_1c34c8b3_28464cuda3std3__48in_placeE:
	.zero		1
	.type		_ZN39_INTERNAL_b065145f_4_k_cu_1c34c8b3_28464cuda3std6ranges3__45__cpo9iter_moveE,@object
	.size		_ZN39_INTERNAL_b065145f_4_k_cu_1c34c8b3_28464cuda3std6ranges3__45__cpo9iter_moveE,(_ZN39_INTERNAL_b065145f_4_k_cu_1c34c8b3_28464cuda3std3__45__cpo5beginE - _ZN39_INTERNAL_b065145f_4_k_cu_1c34c8b3_28464cuda3std6ranges3__45__cpo9iter_moveE)
_ZN39_INTERNAL_b065145f_4_k_cu_1c34c8b3_28464cuda3std6ranges3__45__cpo9iter_moveE:
	.zero		1
	.type		_ZN39_INTERNAL_b065145f_4_k_cu_1c34c8b3_28464cuda3std3__45__cpo5beginE,@object
	.size		_ZN39_INTERNAL_b065145f_4_k_cu_1c34c8b3_28464cuda3std3__45__cpo5beginE,(_ZN39_INTERNAL_b065145f_4_k_cu_1c34c8b3_28464cuda3std3__441_GLOBAL__N__b065145f_4_k_cu_1c34c8b3_28466ignoreE - _ZN39_INTERNAL_b065145f_4_k_cu_1c34c8b3_28464cuda3std3__45__cpo5beginE)
_ZN39_INTERNAL_b065145f_4_k_cu_1c34c8b3_28464cuda3std3__45__cpo5beginE:
	.zero		1
	.type		_ZN39_INTERNAL_b065145f_4_k_cu_1c34c8b3_28464cuda3std3__441_GLOBAL__N__b065145f_4_k_cu_1c34c8b3_28466ignoreE,@object
	.size		_ZN39_INTERNAL_b065145f_4_k_cu_1c34c8b3_28464cuda3std3__441_GLOBAL__N__b065145f_4_k_cu_1c34c8b3_28466ignoreE,(_ZN39_INTERNAL_b065145f_4_k_cu_1c34c8b3_28464cute7productE - _ZN39_INTERNAL_b065145f_4_k_cu_1c34c8b3_28464cuda3std3__441_GLOBAL__N__b065145f_4_k_cu_1c34c8b3_28466ignoreE)
_ZN39_INTERNAL_b065145f_4_k_cu_1c34c8b3_28464cuda3std3__441_GLOBAL__N__b065145f_4_k_cu_1c34c8b3_28466ignoreE:
	.zero		1
	.type		_ZN39_INTERNAL_b065145f_4_k_cu_1c34c8b3_28464cute7productE,@object
	.size		_ZN39_INTERNAL_b065145f_4_k_cu_1c34c8b3_28464cute7productE,(_ZN39_INTERNAL_b065145f_4_k_cu_1c34c8b3_28464cuda3std3__45__cpo3endE - _ZN39_INTERNAL_b065145f_4_k_cu_1c34c8b3_28464cute7productE)
_ZN39_INTERNAL_b065145f_4_k_cu_1c34c8b3_28464cute7productE:
	.zero		1
	.type		_ZN39_INTERNAL_b065145f_4_k_cu_1c34c8b3_28464cuda3std3__45__cpo3endE,@object
	.size		_ZN39_INTERNAL_b065145f_4_k_cu_1c34c8b3_28464cuda3std3__45__cpo3endE,(_ZN39_INTERNAL_b065145f_4_k_cu_1c34c8b3_28464cuda3std3__419piecewise_constructE - _ZN39_INTERNAL_b065145f_4_k_cu_1c34c8b3_28464cuda3std3__45__cpo3endE)
_ZN39_INTERNAL_b065145f_4_k_cu_1c34c8b3_28464cuda3std3__45__cpo3endE:
	.zero		1
	.type		_ZN39_INTERNAL_b065145f_4_k_cu_1c34c8b3_28464cuda3std3__419piecewise_constructE,@object
	.size		_ZN39_INTERNAL_b065145f_4_k_cu_1c34c8b3_28464cuda3std3__419piecewise_constructE,(_ZN39_INTERNAL_b065145f_4_k_cu_1c34c8b3_28464cuda3std3__45__cpo4cendE - _ZN39_INTERNAL_b065145f_4_k_cu_1c34c8b3_28464cuda3std3__419piecewise_constructE)
_ZN39_INTERNAL_b065145f_4_k_cu_1c34c8b3_28464cuda3std3__419piecewise_constructE:
	.zero		1
	.type		_ZN39_INTERNAL_b065145f_4_k_cu_1c34c8b3_28464cuda3std3__45__cpo4cendE,@object
	.size		_ZN39_INTERNAL_b065145f_4_k_cu_1c34c8b3_28464cuda3std3__45__cpo4cendE,(_ZN39_INTERNAL_b065145f_4_k_cu_1c34c8b3_28464cuda3std6ranges3__45__cpo4swapE - _ZN39_INTERNAL_b065145f_4_k_cu_1c34c8b3_28464cuda3std3__45__cpo4cendE)
_ZN39_INTERNAL_b065145f_4_k_cu_1c34c8b3_28464cuda3std3__45__cpo4cendE:
	.zero		1
	.type		_ZN39_INTERNAL_b065145f_4_k_cu_1c34c8b3_28464cuda3std6ranges3__45__cpo4swapE,@object
	.size		_ZN39_INTERNAL_b065145f_4_k_cu_1c34c8b3_28464cuda3std6ranges3__45__cpo4swapE,(.L_8 - _ZN39_INTERNAL_b065145f_4_k_cu_1c34c8b3_28464cuda3std6ranges3__45__cpo4swapE)
_ZN39_INTERNAL_b065145f_4_k_cu_1c34c8b3_28464cuda3std6ranges3__45__cpo4swapE:
	.zero		1
.L_8:


//--------------------- .nv.constant0._ZN7cutlass13device_kernelINS_4gemm6kernel13GemmUniversalIN4cute5tupleIJiiiiEEENS1_10collective13CollectiveMmaINS1_34MainloopSm90TmaGmmaWarpSpecializedILi3ENS5_IJNS4_1CILi1EEENSA_ILi2EEESB_EEENS1_35KernelTmaWarpSpecializedCooperativeEEENS5_IJNSA_ILi256EEESG_NSA_ILi128EEEEEENS_10bfloat16_tENS5_IJlSB_lEEESJ_SK_NS4_8TiledMMAINS4_8MMA_AtomIJNS4_4SM904GMMA28MMA_64x256x16_F32BF16BF16_SSILNSO_5MajorE0ELSQ_0ELNSO_7ScaleInE1ELSR_1EEEEEENS4_6LayoutINS5_IJSC_SB_SB_EEENS5_IJSB_NSA_ILi0EEESW_EEEEENS5_IJNS4_10UnderscoreESZ_SZ_EEEEENS4_23SM90_TMA_LOAD_MULTICASTENS4_14ComposedLayoutINS4_7SwizzleILi3ELi4ELi3EEENS4_18smem_ptr_flag_bitsILi16EEENSU_INS5_IJNSA_ILi8EEENSA_ILi64EEEEEENS5_IJS19_SB_EEEEEEEvNS4_8identityENS4_13SM90_TMA_LOADES1D_vS1E_EENS_8epilogue10collective6detail29Sm90TmaWarpSpecializedAdapterINS1I_15DefaultEpilogueISJ_SK_SK_NS1H_6thread17LinearCombinationISJ_Li1EffLNS1M_9ScaleType4KindE0ELNS_15FloatRoundStyleE2ESJ_EENS1_15EpilogueDefaultEEEEEvvEEEEvNT_6ParamsE --------------------------
	.section	.nv.constant0._ZN7cutlass13device_kernelINS_4gemm6kernel13GemmUniversalIN4cute5tupleIJiiiiEEENS1_10collective13CollectiveMmaINS1_34MainloopSm90TmaGmmaWarpSpecializedILi3ENS5_IJNS4_1CILi1EEENSA_ILi2EEESB_EEENS1_35KernelTmaWarpSpecializedCooperativeEEENS5_IJNSA_ILi256EEESG_NSA_ILi128EEEEEENS_10bfloat16_tENS5_IJlSB_lEEESJ_SK_NS4_8TiledMMAINS4_8MMA_AtomIJNS4_4SM904GMMA28MMA_64x256x16_F32BF16BF16_SSILNSO_5MajorE0ELSQ_0ELNSO_7ScaleInE1ELSR_1EEEEEENS4_6LayoutINS5_IJSC_SB_SB_EEENS5_IJSB_NSA_ILi0EEESW_EEEEENS5_IJNS4_10UnderscoreESZ_SZ_EEEEENS4_23SM90_TMA_LOAD_MULTICASTENS4_14ComposedLayoutINS4_7SwizzleILi3ELi4ELi3EEENS4_18smem_ptr_flag_bitsILi16EEENSU_INS5_IJNSA_ILi8EEENSA_ILi64EEEEEENS5_IJS19_SB_EEEEEEEvNS4_8identityENS4_13SM90_TMA_LOADES1D_vS1E_EENS_8epilogue10collective6detail29Sm90TmaWarpSpecializedAdapterINS1I_15DefaultEpilogueISJ_SK_SK_NS1H_6thread17LinearCombinationISJ_Li1EffLNS1M_9ScaleType4KindE0ELNS_15FloatRoundStyleE2ESJ_EENS1_15EpilogueDefaultEEEEEvvEEEEvNT_6ParamsE,"a",@progbits
	.sectionflags	@""
	.align	4
.nv.constant0._ZN7cutlass13device_kernelINS_4gemm6kernel13GemmUniversalIN4cute5tupleIJiiiiEEENS1_10collective13CollectiveMmaINS1_34MainloopSm90TmaGmmaWarpSpecializedILi3ENS5_IJNS4_1CILi1EEENSA_ILi2EEESB_EEENS1_35KernelTmaWarpSpecializedCooperativeEEENS5_IJNSA_ILi256EEESG_NSA_ILi128EEEEEENS_10bfloat16_tENS5_IJlSB_lEEESJ_SK_NS4_8TiledMMAINS4_8MMA_AtomIJNS4_4SM904GMMA28MMA_64x256x16_F32BF16BF16_SSILNSO_5MajorE0ELSQ_0ELNSO_7ScaleInE1ELSR_1EEEEEENS4_6LayoutINS5_IJSC_SB_SB_EEENS5_IJSB_NSA_ILi0EEESW_EEEEENS5_IJNS4_10UnderscoreESZ_SZ_EEEEENS4_23SM90_TMA_LOAD_MULTICASTENS4_14ComposedLayoutINS4_7SwizzleILi3ELi4ELi3EEENS4_18smem_ptr_flag_bitsILi16EEENSU_INS5_IJNSA_ILi8EEENSA_ILi64EEEEEENS5_IJS19_SB_EEEEEEEvNS4_8identityENS4_13SM90_TMA_LOADES1D_vS1E_EENS_8epilogue10collective6detail29Sm90TmaWarpSpecializedAdapterINS1I_15DefaultEpilogueISJ_SK_SK_NS1H_6thread17LinearCombinationISJ_Li1EffLNS1M_9ScaleType4KindE0ELNS_15FloatRoundStyleE2ESJ_EENS1_15EpilogueDefaultEEEEEvvEEEEvNT_6ParamsE:
	.zero		1664


//--------------------- SYMBOLS --------------------------

	.type		.nv.reservedSmem.offset0,@object
	.size		.nv.reservedSmem.offset0,0x4
	.type		__assertfail,@function
